	.target	sm_90a

	.elftype	@"ET_EXEC"


//--------------------- .note.nv.tkinfo           --------------------------
	.section	.note.nv.tkinfo,"",@"SHT_NOTE"
	.sectionflags	@"SHF_NOTE_NV_TKINFO"
	.tkinfo
        /*0018*/ 	.word	0x00000002
        /*0030*/ 	.string	""
        /*0030*/ 	.string	"ptxas"
        /*0030*/ 	.string	"Cuda compilation tools, release 13.0, V13.0.88"
        /*0030*/ 	.string	"Build cuda_13.0.r13.0/compiler.36424714_0"
        /*0030*/ 	.string	"-arch sm_90a -m 64 "



//--------------------- .note.nv.cuinfo           --------------------------
	.section	.note.nv.cuinfo,"",@"SHT_NOTE"
	.sectionflags	@"SHF_NOTE_NV_CUINFO"
        /*0018*/ 	.short	0x0002
        /*001a*/ 	.short	0x005a
        /*001c*/ 	.short	0x0082
	.zero		2


//--------------------- .nv.info                  --------------------------
	.section	.nv.info,"",@"SHT_CUDA_INFO"
	.align	4


	//----- nvinfo : EIATTR_REGCOUNT
	.align		4
        /*0000*/ 	.byte	0x04, 0x2f
        /*0002*/ 	.short	(.L_12 - .L_11)
	.align		4
.L_11:
        /*0004*/ 	.word	index@(_ZN7cutlass13device_kernelINS_4gemm6kernel13GemmUniversalIN4cute5tupleIJiiiiEEENS1_10collective13CollectiveMmaINS1_37MainloopSm90TmaGmmaWarpSpecializedFP8ILi9ENS5_IJNS4_1CILi2EEENSA_ILi1EEESC_EEENS1_35KernelTmaWarpSpecializedCooperativeEEENS5_IJNSA_ILi128EEENSA_ILi256EEENSA_ILi64EEEEEENS_12float_e4m3_tENS5_IJlSC_lEEESK_SL_NS4_8TiledMMAINS4_8MMA_AtomIJNS4_4SM904GMMA31MMA_64x256x32_F32E4M3E4M3_SS_TNILNSP_7ScaleInE1ELSR_1EEEEEENS4_6LayoutISD_NS5_IJSC_NSA_ILi0EEESV_EEEEENS5_IJNS4_10UnderscoreESY_SY_EEEEENS4_13SM90_TMA_LOADENS4_14ComposedLayoutINS4_7SwizzleILi2ELi4ELi3EEENS4_18smem_ptr_flag_bitsILi8EEENSU_INS5_IJNSA_ILi8EEESI_EEENS5_IJSI_SC_EEEEEEEvNS4_8identityENS4_23SM90_TMA_LOAD_MULTICASTES1B_vS1C_EENS_8epilogue10collective6detail29Sm90TmaWarpSpecializedAdapterINS1G_15DefaultEpilogueISK_SL_SL_NS1F_6thread17LinearCombinationISK_Li1EffLNS1K_9ScaleType4KindE0ELNS_15FloatRoundStyleE2ESK_EENS1_15EpilogueDefaultEEEEEvvEEEEvNT_6ParamsE)
        /*0008*/ 	.word	0x000000a8


	//----- nvinfo : EIATTR_FRAME_SIZE
	.align		4
.L_12:
        /*000c*/ 	.byte	0x04, 0x11
        /*000e*/ 	.short	(.L_14 - .L_13)
	.align		4
.L_13:
        /*0010*/ 	.word	index@(_ZN7cutlass13device_kernelINS_4gemm6kernel13GemmUniversalIN4cute5tupleIJiiiiEEENS1_10collective13CollectiveMmaINS1_37MainloopSm90TmaGmmaWarpSpecializedFP8ILi9ENS5_IJNS4_1CILi2EEENSA_ILi1EEESC_EEENS1_35KernelTmaWarpSpecializedCooperativeEEENS5_IJNSA_ILi128EEENSA_ILi256EEENSA_ILi64EEEEEENS_12float_e4m3_tENS5_IJlSC_lEEESK_SL_NS4_8TiledMMAINS4_8MMA_AtomIJNS4_4SM904GMMA31MMA_64x256x32_F32E4M3E4M3_SS_TNILNSP_7ScaleInE1ELSR_1EEEEEENS4_6LayoutISD_NS5_IJSC_NSA_ILi0EEESV_EEEEENS5_IJNS4_10UnderscoreESY_SY_EEEEENS4_13SM90_TMA_LOADENS4_14ComposedLayoutINS4_7SwizzleILi2ELi4ELi3EEENS4_18smem_ptr_flag_bitsILi8EEENSU_INS5_IJNSA_ILi8EEESI_EEENS5_IJSI_SC_EEEEEEEvNS4_8identityENS4_23SM90_TMA_LOAD_MULTICASTES1B_vS1C_EENS_8epilogue10collective6detail29Sm90TmaWarpSpecializedAdapterINS1G_15DefaultEpilogueISK_SL_SL_NS1F_6thread17LinearCombinationISK_Li1EffLNS1K_9ScaleType4KindE0ELNS_15FloatRoundStyleE2ESK_EENS1_15EpilogueDefaultEEEEEvvEEEEvNT_6ParamsE)
        /*0014*/ 	.word	0x00000108


	//----- nvinfo : EIATTR_MIN_STACK_SIZE
	.align		4
.L_14:
        /*0018*/ 	.byte	0x04, 0x12
        /*001a*/ 	.short	(.L_16 - .L_15)
	.align		4
.L_15:
        /*001c*/ 	.word	index@(_ZN7cutlass13device_kernelINS_4gemm6kernel13GemmUniversalIN4cute5tupleIJiiiiEEENS1_10collective13CollectiveMmaINS1_37MainloopSm90TmaGmmaWarpSpecializedFP8ILi9ENS5_IJNS4_1CILi2EEENSA_ILi1EEESC_EEENS1_35KernelTmaWarpSpecializedCooperativeEEENS5_IJNSA_ILi128EEENSA_ILi256EEENSA_ILi64EEEEEENS_12float_e4m3_tENS5_IJlSC_lEEESK_SL_NS4_8TiledMMAINS4_8MMA_AtomIJNS4_4SM904GMMA31MMA_64x256x32_F32E4M3E4M3_SS_TNILNSP_7ScaleInE1ELSR_1EEEEEENS4_6LayoutISD_NS5_IJSC_NSA_ILi0EEESV_EEEEENS5_IJNS4_10UnderscoreESY_SY_EEEEENS4_13SM90_TMA_LOADENS4_14ComposedLayoutINS4_7SwizzleILi2ELi4ELi3EEENS4_18smem_ptr_flag_bitsILi8EEENSU_INS5_IJNSA_ILi8EEESI_EEENS5_IJSI_SC_EEEEEEEvNS4_8identityENS4_23SM90_TMA_LOAD_MULTICASTES1B_vS1C_EENS_8epilogue10collective6detail29Sm90TmaWarpSpecializedAdapterINS1G_15DefaultEpilogueISK_SL_SL_NS1F_6thread17LinearCombinationISK_Li1EffLNS1K_9ScaleType4KindE0ELNS_15FloatRoundStyleE2ESK_EENS1_15EpilogueDefaultEEEEEvvEEEEvNT_6ParamsE)
        /*0020*/ 	.word	0x00000108
.L_16:


//--------------------- .nv.compat                --------------------------
	.section	.nv.compat,"",@"SHT_CUDA_COMPAT_INFO"
	.align	4
        /*0000*/ 	.byte	0x02, 0x09, 0x01, 0x00, 0x02, 0x02, 0x04, 0x00, 0x02, 0x05, 0x05, 0x00, 0x03, 0x07, 0x01, 0x01
        /*0010*/ 	.byte	0x02, 0x03, 0x01, 0x00, 0x02, 0x06, 0x01, 0x00, 0x04, 0x0b, 0x08, 0x00, 0x00, 0x00, 0x00, 0x00
        /*0020*/ 	.byte	0x00, 0x00, 0x00, 0x00


//--------------------- .nv.info._ZN7cutlass13device_kernelINS_4gemm6kernel13GemmUniversalIN4cute5tupleIJiiiiEEENS1_10collective13CollectiveMmaINS1_37MainloopSm90TmaGmmaWarpSpecializedFP8ILi9ENS5_IJNS4_1CILi2EEENSA_ILi1EEESC_EEENS1_35KernelTmaWarpSpecializedCooperativeEEENS5_IJNSA_ILi128EEENSA_ILi256EEENSA_ILi64EEEEEENS_12float_e4m3_tENS5_IJlSC_lEEESK_SL_NS4_8TiledMMAINS4_8MMA_AtomIJNS4_4SM904GMMA31MMA_64x256x32_F32E4M3E4M3_SS_TNILNSP_7ScaleInE1ELSR_1EEEEEENS4_6LayoutISD_NS5_IJSC_NSA_ILi0EEESV_EEEEENS5_IJNS4_10UnderscoreESY_SY_EEEEENS4_13SM90_TMA_LOADENS4_14ComposedLayoutINS4_7SwizzleILi2ELi4ELi3EEENS4_18smem_ptr_flag_bitsILi8EEENSU_INS5_IJNSA_ILi8EEESI_EEENS5_IJSI_SC_EEEEEEEvNS4_8identityENS4_23SM90_TMA_LOAD_MULTICASTES1B_vS1C_EENS_8epilogue10collective6detail29Sm90TmaWarpSpecializedAdapterINS1G_15DefaultEpilogueISK_SL_SL_NS1F_6thread17LinearCombinationISK_Li1EffLNS1K_9ScaleType4KindE0ELNS_15FloatRoundStyleE2ESK_EENS1_15EpilogueDefaultEEEEEvvEEEEvNT_6ParamsE --------------------------
	.section	.nv.info._ZN7cutlass13device_kernelINS_4gemm6kernel13GemmUniversalIN4cute5tupleIJiiiiEEENS1_10collective13CollectiveMmaINS1_37MainloopSm90TmaGmmaWarpSpecializedFP8ILi9ENS5_IJNS4_1CILi2EEENSA_ILi1EEESC_EEENS1_35KernelTmaWarpSpecializedCooperativeEEENS5_IJNSA_ILi128EEENSA_ILi256EEENSA_ILi64EEEEEENS_12float_e4m3_tENS5_IJlSC_lEEESK_SL_NS4_8TiledMMAINS4_8MMA_AtomIJNS4_4SM904GMMA31MMA_64x256x32_F32E4M3E4M3_SS_TNILNSP_7ScaleInE1ELSR_1EEEEEENS4_6LayoutISD_NS5_IJSC_NSA_ILi0EEESV_EEEEENS5_IJNS4_10UnderscoreESY_SY_EEEEENS4_13SM90_TMA_LOADENS4_14ComposedLayoutINS4_7SwizzleILi2ELi4ELi3EEENS4_18smem_ptr_flag_bitsILi8EEENSU_INS5_IJNSA_ILi8EEESI_EEENS5_IJSI_SC_EEEEEEEvNS4_8identityENS4_23SM90_TMA_LOAD_MULTICASTES1B_vS1C_EENS_8epilogue10collective6detail29Sm90TmaWarpSpecializedAdapterINS1G_15DefaultEpilogueISK_SL_SL_NS1F_6thread17LinearCombinationISK_Li1EffLNS1K_9ScaleType4KindE0ELNS_15FloatRoundStyleE2ESK_EENS1_15EpilogueDefaultEEEEEvvEEEEvNT_6ParamsE,"",@"SHT_CUDA_INFO"
	.sectionflags	@""
	.align	4


	//----- nvinfo : EIATTR_CUDA_API_VERSION
	.align		4
        /*0000*/ 	.byte	0x04, 0x37
        /*0002*/ 	.short	(.L_18 - .L_17)
.L_17:
        /*0004*/ 	.word	0x00000082


	//----- nvinfo : EIATTR_KPARAM_INFO
	.align		4
.L_18:
        /*0008*/ 	.byte	0x04, 0x17
        /*000a*/ 	.short	(.L_20 - .L_19)
.L_19:
        /*000c*/ 	.word	0x00000000
        /*0010*/ 	.short	0x0000
        /*0012*/ 	.short	0x0070
        /*0014*/ 	.byte	0x00, 0xf0, 0x01, 0x10


	//----- nvinfo : EIATTR_SPARSE_MMA_MASK
	.align		4
.L_20:
        /*0018*/ 	.byte	0x03, 0x50
        /*001a*/ 	.short	0x0000


	//----- nvinfo : EIATTR_MAXREG_COUNT
	.align		4
        /*001c*/ 	.byte	0x03, 0x1b
        /*001e*/ 	.short	0x00a8


	//----- nvinfo : EIATTR_NUM_BARRIERS
	.align		4
        /*0020*/ 	.byte	0x02, 0x4c
        /*0022*/ 	.byte	0x01
	.zero		1


	//----- nvinfo : EIATTR_ANNOTATIONS
	.align		4
        /*0024*/ 	.byte	0x04, 0x55
        /*0026*/ 	.short	(.L_22 - .L_21)


	//   ....[0]....
.L_21:
        /*0028*/ 	.word	0x00000001
        /*002c*/ 	.byte	0xe0, 0x07, 0x00, 0x00, 0x01, 0x00, 0x00, 0x00, 0xd0, 0x08, 0x00, 0x00, 0x01, 0x00, 0x00, 0x00
        /* <DEDUP_REMOVED lines=198> */
        /*0c9c*/ 	.byte	0xf0, 0x06, 0x01, 0x00


	//----- nvinfo : EIATTR_MERCURY_ISA_VERSION
	.align		4
.L_22:
        /*0ca0*/ 	.byte	0x03, 0x5f
        /*0ca2*/ 	.short	0x0101


	//----- nvinfo : EIATTR_INT_WARP_WIDE_INSTR_OFFSETS
	.align		4
        /*0ca4*/ 	.byte	0x04, 0x31
        /*0ca6*/ 	.short	(.L_24 - .L_23)


	//   ....[0]....
.L_23:
        /*0ca8*/ 	.word	0x00000620


	//   ....[1]....
        /*0cac*/ 	.word	0x00000640


	//   ....[2]....
        /*0cb0*/ 	.word	0x000007b0


	//----- nvinfo : EIATTR_COOP_GROUP_MASK_REGIDS
	.align		4
.L_24:
        /*0cb4*/ 	.byte	0x04, 0x29
        /*0cb6*/ 	.short	(.L_26 - .L_25)


	//   ....[0]....
.L_25:
        /*0cb8*/ 	.word	0xffffffff


	//   ....[1]....
        /*0cbc*/ 	.word	0xffffffff


	//   ....[2]....
        /*0cc0*/ 	.word	0xffffffff


	//   ....[3]....
        /*0cc4*/ 	.word	0xffffffff


	//   ....[4]....
        /*0cc8*/ 	.word	0xffffffff


	//   ....[5]....
        /*0ccc*/ 	.word	0xffffffff


	//----- nvinfo : EIATTR_COOP_GROUP_INSTR_OFFSETS
	.align		4
.L_26:
        /*0cd0*/ 	.byte	0x04, 0x28
        /*0cd2*/ 	.short	(.L_28 - .L_27)


	//   ....[0]....
.L_27:
        /*0cd4*/ 	.word	0x00000070


	//   ....[1]....
        /*0cd8*/ 	.word	0x00000080


	//   ....[2]....
        /*0cdc*/ 	.word	0x000001a0


	//   ....[3]....
        /*0ce0*/ 	.word	0x00000490


	//   ....[4]....
        /*0ce4*/ 	.word	0x00000910


	//   ....[5]....
        /*0ce8*/ 	.word	0x00001690


	//----- nvinfo : EIATTR_REG_RECONFIG
	.align		4
.L_28:
        /*0cec*/ 	.byte	0x01, 0x54
	.zero		2


	//----- nvinfo : EIATTR_MBARRIER_INSTR_OFFSETS
	.align		4
        /*0cf0*/ 	.byte	0x04, 0x39
        /*0cf2*/ 	.short	(.L_30 - .L_29)


	//   ....[0]....
.L_29:
        /*0cf4*/ 	.word	0x00000340
        /*0cf8*/ 	.word	0x000000ff
        /*0cfc*/ 	.word	0x00000000
        /*0d00*/ 	.short	0x0100
        /*0d02*/ 	.byte	0x09
	.zero		1


	//   ....[1]....
        /*0d04*/ 	.word	0x00000350
        /*0d08*/ 	.word	0x000000ff
        /*0d0c*/ 	.word	0x00000048
        /*0d10*/ 	.short	0x0100
        /*0d12*/ 	.byte	0x09
	.zero		1


	//   ....[2]....
        /*0d14*/ 	.word	0x00000360
        /*0d18*/ 	.word	0x000000ff
        /*0d1c*/ 	.word	0x00000008
        /*0d20*/ 	.short	0x0100
        /*0d22*/ 	.byte	0x09
	.zero		1


	//   ....[3]....
        /*0d24*/ 	.word	0x00000370
        /*0d28*/ 	.word	0x000000ff
        /*0d2c*/ 	.word	0x00000050
        /*0d30*/ 	.short	0x0100
        /*0d32*/ 	.byte	0x09
	.zero		1


	//   ....[4]....
        /*0d34*/ 	.word	0x00000380
        /*0d38*/ 	.word	0x000000ff
        /*0d3c*/ 	.word	0x00000010
        /*0d40*/ 	.short	0x0100
        /*0d42*/ 	.byte	0x09
	.zero		1


	//   ....[5]....
        /*0d44*/ 	.word	0x00000390
        /*0d48*/ 	.word	0x000000ff
        /*0d4c*/ 	.word	0x00000058
        /*0d50*/ 	.short	0x0100
        /*0d52*/ 	.byte	0x09
	.zero		1


	//   ....[6]....
        /*0d54*/ 	.word	0x000003a0
        /*0d58*/ 	.word	0x000000ff
        /*0d5c*/ 	.word	0x00000018
        /*0d60*/ 	.short	0x0100
        /*0d62*/ 	.byte	0x09
	.zero		1


	//   ....[7]....
        /*0d64*/ 	.word	0x000003b0
        /*0d68*/ 	.word	0x000000ff
        /*0d6c*/ 	.word	0x00000060
        /*0d70*/ 	.short	0x0100
        /*0d72*/ 	.byte	0x09
	.zero		1


	//   ....[8]....
        /*0d74*/ 	.word	0x000003c0
        /*0d78*/ 	.word	0x000000ff
        /*0d7c*/ 	.word	0x00000020
        /*0d80*/ 	.short	0x0100
        /*0d82*/ 	.byte	0x09
	.zero		1


	//   ....[9]....
        /*0d84*/ 	.word	0x000003d0
        /*0d88*/ 	.word	0x000000ff
        /*0d8c*/ 	.word	0x00000068
        /*0d90*/ 	.short	0x0100
        /*0d92*/ 	.byte	0x09
	.zero		1


	//   ....[10]....
        /*0d94*/ 	.word	0x000003e0
        /*0d98*/ 	.word	0x000000ff
        /*0d9c*/ 	.word	0x00000028
        /*0da0*/ 	.short	0x0100
        /*0da2*/ 	.byte	0x09
	.zero		1


	//   ....[11]....
        /*0da4*/ 	.word	0x000003f0
        /*0da8*/ 	.word	0x000000ff
        /*0dac*/ 	.word	0x00000070
        /*0db0*/ 	.short	0x0100
        /*0db2*/ 	.byte	0x09
	.zero		1


	//   ....[12]....
        /*0db4*/ 	.word	0x00000400
        /*0db8*/ 	.word	0x000000ff
        /*0dbc*/ 	.word	0x00000030
        /*0dc0*/ 	.short	0x0100
        /*0dc2*/ 	.byte	0x09
	.zero		1


	//   ....[13]....
        /*0dc4*/ 	.word	0x00000410
        /*0dc8*/ 	.word	0x000000ff
        /*0dcc*/ 	.word	0x00000078
        /*0dd0*/ 	.short	0x0100
        /*0dd2*/ 	.byte	0x09
	.zero		1


	//   ....[14]....
        /*0dd4*/ 	.word	0x00000420
        /*0dd8*/ 	.word	0x000000ff
        /*0ddc*/ 	.word	0x00000038
        /*0de0*/ 	.short	0x0100
        /*0de2*/ 	.byte	0x09
	.zero		1


	//   ....[15]....
        /*0de4*/ 	.word	0x00000430
        /*0de8*/ 	.word	0x000000ff
        /*0dec*/ 	.word	0x00000080
        /*0df0*/ 	.short	0x0100
        /*0df2*/ 	.byte	0x09
	.zero		1


	//   ....[16]....
        /*0df4*/ 	.word	0x00000440
        /*0df8*/ 	.word	0x000000ff
        /*0dfc*/ 	.word	0x00000040
        /*0e00*/ 	.short	0x0100
        /*0e02*/ 	.byte	0x09
	.zero		1


	//   ....[17]....
        /*0e04*/ 	.word	0x00000450
        /*0e08*/ 	.word	0x000000ff
        /*0e0c*/ 	.word	0x00000088
        /*0e10*/ 	.short	0x0100
        /*0e12*/ 	.byte	0x09
	.zero		1


	//   ....[18]....
        /*0e14*/ 	.word	0x00000840
        /*0e18*/ 	.word	0x000000ff
        /*0e1c*/ 	.word	0x000000a0
        /*0e20*/ 	.short	0x0100
        /*0e22*/ 	.byte	0x06
	.zero		1


	//   ....[19]....
        /*0e24*/ 	.word	0x000008b0
        /*0e28*/ 	.word	0x000000ff
        /*0e2c*/ 	.word	0x000000a8
        /*0e30*/ 	.short	0x0100
        /*0e32*/ 	.byte	0x06
	.zero		1


	//   ....[20]....
        /*0e34*/ 	.word	0x00001ea0
        /*0e38*/ 	.word	0x000000ff
        /*0e3c*/ 	.word	0x00000000
        /*0e40*/ 	.short	0x010a
        /*0e42*/ 	.byte	0x06
	.zero		1


	//   ....[21]....
        /*0e44*/ 	.word	0x00001ee0
        /*0e48*/ 	.word	0x000000ff
        /*0e4c*/ 	.word	0x00000000
        /*0e50*/ 	.short	0x010a
        /*0e52*/ 	.byte	0x06
	.zero		1


	//   ....[22]....
        /*0e54*/ 	.word	0x000030f0
        /*0e58*/ 	.word	0x000000ff
        /*0e5c*/ 	.word	0x00000000
        /*0e60*/ 	.short	0x010a
        /*0e62*/ 	.byte	0x09
	.zero		1


	//   ....[23]....
        /*0e64*/ 	.word	0x00003130
        /*0e68*/ 	.word	0x000000ff
        /*0e6c*/ 	.word	0x00000000
        /*0e70*/ 	.short	0x010a
        /*0e72*/ 	.byte	0x09
	.zero		1


	//   ....[24]....
        /*0e74*/ 	.word	0x000041c0
        /*0e78*/ 	.word	0x000000e5
        /*0e7c*/ 	.word	0x00000000
        /*0e80*/ 	.short	0x0101
        /*0e82*/ 	.byte	0x3f
	.zero		1


	//   ....[25]....
        /*0e84*/ 	.word	0x000053e0
        /*0e88*/ 	.word	0x00000018
        /*0e8c*/ 	.word	0x00000000
        /*0e90*/ 	.short	0x0101
        /*0e92*/ 	.byte	0x3f
	.zero		1


	//   ....[26]....
        /*0e94*/ 	.word	0x0000f620
        /*0e98*/ 	.word	0x0000000d
        /*0e9c*/ 	.word	0x00000048
        /*0ea0*/ 	.short	0x010a
        /*0ea2*/ 	.byte	0x3f
	.zero		1


	//   ....[27]....
        /*0ea4*/ 	.word	0x0000fa00
        /*0ea8*/ 	.word	0x00000004
        /*0eac*/ 	.word	0x000000a8
        /*0eb0*/ 	.short	0x0101
        /*0eb2*/ 	.byte	0x3f
	.zero		1


	//   ....[28]....
        /*0eb4*/ 	.word	0x00010170
        /*0eb8*/ 	.word	0x00000005
        /*0ebc*/ 	.word	0x00000000
        /*0ec0*/ 	.short	0x010a
        /*0ec2*/ 	.byte	0x3f
	.zero		1


	//   ....[29]....
        /*0ec4*/ 	.word	0x000101f0
        /*0ec8*/ 	.word	0x00000007
        /*0ecc*/ 	.word	0x00000000
        /*0ed0*/ 	.short	0x010a
        /*0ed2*/ 	.byte	0x3f
	.zero		1


	//   ....[30]....
        /*0ed4*/ 	.word	0x00010280
        /*0ed8*/ 	.word	0x00000006
        /*0edc*/ 	.word	0x00000000
        /*0ee0*/ 	.short	0x010a
        /*0ee2*/ 	.byte	0x3f
	.zero		1


	//   ....[31]....
        /*0ee4*/ 	.word	0x00010310
        /*0ee8*/ 	.word	0x00000007
        /*0eec*/ 	.word	0x00000000
        /*0ef0*/ 	.short	0x010a
        /*0ef2*/ 	.byte	0x3f
	.zero		1


	//   ....[32]....
        /*0ef4*/ 	.word	0x000103a0
        /*0ef8*/ 	.word	0x00000006
        /*0efc*/ 	.word	0x00000000
        /*0f00*/ 	.short	0x010a
        /*0f02*/ 	.byte	0x3f
	.zero		1


	//   ....[33]....
        /*0f04*/ 	.word	0x00010430
        /*0f08*/ 	.word	0x00000007
        /*0f0c*/ 	.word	0x00000000
        /*0f10*/ 	.short	0x010a
        /*0f12*/ 	.byte	0x3f
	.zero		1


	//   ....[34]....
        /*0f14*/ 	.word	0x000104c0
        /*0f18*/ 	.word	0x00000006
        /*0f1c*/ 	.word	0x00000000
        /*0f20*/ 	.short	0x010a
        /*0f22*/ 	.byte	0x3f
	.zero		1


	//   ....[35]....
        /*0f24*/ 	.word	0x00010550
        /*0f28*/ 	.word	0x00000007
        /*0f2c*/ 	.word	0x00000000
        /*0f30*/ 	.short	0x010a
        /*0f32*/ 	.byte	0x3f
	.zero		1


	//   ....[36]....
        /*0f34*/ 	.word	0x000105e0
        /*0f38*/ 	.word	0x00000003
        /*0f3c*/ 	.word	0x00000000
        /*0f40*/ 	.short	0x010a
        /*0f42*/ 	.byte	0x3f
	.zero		1


	//   ....[37]....
        /*0f44*/ 	.word	0x00010650
        /*0f48*/ 	.word	0x00000003
        /*0f4c*/ 	.word	0x00000000
        /*0f50*/ 	.short	0x010a
        /*0f52*/ 	.byte	0x3f
	.zero		1


	//   ....[38]....
        /*0f54*/ 	.word	0x000106c0
        /*0f58*/ 	.word	0x00000000
        /*0f5c*/ 	.word	0x00000000
        /*0f60*/ 	.short	0x010a
        /*0f62*/ 	.byte	0x3f
	.zero		1


	//   ....[39]....
        /*0f64*/ 	.word	0x000107a0
        /*0f68*/ 	.word	0x0000000d
        /*0f6c*/ 	.word	0x00000048
        /*0f70*/ 	.short	0x010a
        /*0f72*/ 	.byte	0x3f
	.zero		1


	//   ....[40]....
        /*0f74*/ 	.word	0x00010870
        /*0f78*/ 	.word	0x00000005
        /*0f7c*/ 	.word	0x00000000
        /*0f80*/ 	.short	0x010a
        /*0f82*/ 	.byte	0x3f
	.zero		1


	//   ....[41]....
        /*0f84*/ 	.word	0x000108c0
        /*0f88*/ 	.word	0x00000007
        /*0f8c*/ 	.word	0x00000000
        /*0f90*/ 	.short	0x010a
        /*0f92*/ 	.byte	0x3f
	.zero		1


	//   ....[42]....
        /*0f94*/ 	.word	0x00010910
        /*0f98*/ 	.word	0x00000006
        /*0f9c*/ 	.word	0x00000000
        /*0fa0*/ 	.short	0x010a
        /*0fa2*/ 	.byte	0x3f
	.zero		1


	//   ....[43]....
        /*0fa4*/ 	.word	0x00010960
        /*0fa8*/ 	.word	0x00000007
        /*0fac*/ 	.word	0x00000000
        /*0fb0*/ 	.short	0x010a
        /*0fb2*/ 	.byte	0x3f
	.zero		1


	//   ....[44]....
        /*0fb4*/ 	.word	0x000109b0
        /*0fb8*/ 	.word	0x00000006
        /*0fbc*/ 	.word	0x00000000
        /*0fc0*/ 	.short	0x010a
        /*0fc2*/ 	.byte	0x3f
	.zero		1


	//   ....[45]....
        /*0fc4*/ 	.word	0x00010a00
        /*0fc8*/ 	.word	0x00000007
        /*0fcc*/ 	.word	0x00000000
        /*0fd0*/ 	.short	0x010a
        /*0fd2*/ 	.byte	0x3f
	.zero		1


	//   ....[46]....
        /*0fd4*/ 	.word	0x00010a50
        /*0fd8*/ 	.word	0x00000006
        /*0fdc*/ 	.word	0x00000000
        /*0fe0*/ 	.short	0x010a
        /*0fe2*/ 	.byte	0x3f
	.zero		1


	//   ....[47]....
        /*0fe4*/ 	.word	0x00010aa0
        /*0fe8*/ 	.word	0x00000007
        /*0fec*/ 	.word	0x00000000
        /*0ff0*/ 	.short	0x010a
        /*0ff2*/ 	.byte	0x3f
	.zero		1


	//----- nvinfo : EIATTR_NUM_MBARRIERS
	.align		4
.L_30:
        /*0ff4*/ 	.byte	0x03, 0x38
        /*0ff6*/ 	.short	0x0014


	//----- nvinfo : EIATTR_EXIT_INSTR_OFFSETS
	.align		4
        /*0ff8*/ 	.byte	0x04, 0x1c
        /*0ffa*/ 	.short	(.L_32 - .L_31)


	//   ....[0]....
.L_31:
        /*0ffc*/ 	.word	0x00000aa0


	//   ....[1]....
        /*1000*/ 	.word	0x00001330


	//   ....[2]....
        /*1004*/ 	.word	0x0000ed00


	//   ....[3]....
        /*1008*/ 	.word	0x0000f290


	//   ....[4]....
        /*100c*/ 	.word	0x00010630


	//----- nvinfo : EIATTR_MAX_THREADS
	.align		4
.L_32:
        /*1010*/ 	.byte	0x04, 0x05
        /*1012*/ 	.short	(.L_34 - .L_33)
.L_33:
        /*1014*/ 	.word	0x00000180
        /*1018*/ 	.word	0x00000001
        /*101c*/ 	.word	0x00000001


	//----- nvinfo : EIATTR_CRS_STACK_SIZE
	.align		4
.L_34:
        /*1020*/ 	.byte	0x04, 0x1e
        /*1022*/ 	.short	(.L_36 - .L_35)
.L_35:
        /*1024*/ 	.word	0x00000000


	//----- nvinfo : EIATTR_CBANK_PARAM_SIZE
	.align		4
.L_36:
        /*1028*/ 	.byte	0x03, 0x19
        /*102a*/ 	.short	0x0470


	//----- nvinfo : EIATTR_PARAM_CBANK
	.align		4
        /*102c*/ 	.byte	0x04, 0x0a
        /*102e*/ 	.short	(.L_38 - .L_37)
	.align		4
.L_37:
        /*1030*/ 	.word	index@(.nv.constant0._ZN7cutlass13device_kernelINS_4gemm6kernel13GemmUniversalIN4cute5tupleIJiiiiEEENS1_10collective13CollectiveMmaINS1_37MainloopSm90TmaGmmaWarpSpecializedFP8ILi9ENS5_IJNS4_1CILi2EEENSA_ILi1EEESC_EEENS1_35KernelTmaWarpSpecializedCooperativeEEENS5_IJNSA_ILi128EEENSA_ILi256EEENSA_ILi64EEEEEENS_12float_e4m3_tENS5_IJlSC_lEEESK_SL_NS4_8TiledMMAINS4_8MMA_AtomIJNS4_4SM904GMMA31MMA_64x256x32_F32E4M3E4M3_SS_TNILNSP_7ScaleInE1ELSR_1EEEEEENS4_6LayoutISD_NS5_IJSC_NSA_ILi0EEESV_EEEEENS5_IJNS4_10UnderscoreESY_SY_EEEEENS4_13SM90_TMA_LOADENS4_14ComposedLayoutINS4_7SwizzleILi2ELi4ELi3EEENS4_18smem_ptr_flag_bitsILi8EEENSU_INS5_IJNSA_ILi8EEESI_EEENS5_IJSI_SC_EEEEEEEvNS4_8identityENS4_23SM90_TMA_LOAD_MULTICASTES1B_vS1C_EENS_8epilogue10collective6detail29Sm90TmaWarpSpecializedAdapterINS1G_15DefaultEpilogueISK_SL_SL_NS1F_6thread17LinearCombinationISK_Li1EffLNS1K_9ScaleType4KindE0ELNS_15FloatRoundStyleE2ESK_EENS1_15EpilogueDefaultEEEEEvvEEEEvNT_6ParamsE)
        /*1034*/ 	.short	0x0210
        /*1036*/ 	.short	0x0470


	//----- nvinfo : EIATTR_SW_WAR
	.align		4
.L_38:
        /*1038*/ 	.byte	0x04, 0x36
        /*103a*/ 	.short	(.L_40 - .L_39)
.L_39:
        /*103c*/ 	.word	0x00000008
.L_40:


//--------------------- .nv.callgraph             --------------------------
	.section	.nv.callgraph,"",@"SHT_CUDA_CALLGRAPH"
	.align	4
	.sectionentsize	8
	.align		4
        /*0000*/ 	.word	0x00000000
	.align		4
        /*0004*/ 	.word	0xffffffff
	.align		4
        /*0008*/ 	.word	0x00000000
	.align		4
        /*000c*/ 	.word	0xfffffffe
	.align		4
        /*0010*/ 	.word	0x00000000
	.align		4
        /*0014*/ 	.word	0xfffffffd
	.align		4
        /*0018*/ 	.word	0x00000000
	.align		4
        /*001c*/ 	.word	0xfffffffc


//--------------------- .nv.constant4             --------------------------
	.section	.nv.constant4,"a",@progbits
	.align	8
	.align		8
.nv.constant4:
        /*0000*/ 	.dword	_ZN39_INTERNAL_e8a31ca2_4_k_cu_fd59ba22_50084cuda3std3__45__cpo5beginE
	.align		8
        /*0008*/ 	.dword	_ZN39_INTERNAL_e8a31ca2_4_k_cu_fd59ba22_50084cuda3std3__45__cpo3endE
	.align		8
        /*0010*/ 	.dword	_ZN39_INTERNAL_e8a31ca2_4_k_cu_fd59ba22_50084cuda3std3__45__cpo6cbeginE
	.align		8
        /*0018*/ 	.dword	_ZN39_INTERNAL_e8a31ca2_4_k_cu_fd59ba22_50084cuda3std3__45__cpo4cendE
	.align		8
        /*0020*/ 	.dword	_ZN39_INTERNAL_e8a31ca2_4_k_cu_fd59ba22_50084cuda3std3__441_GLOBAL__N__e8a31ca2_4_k_cu_fd59ba22_50086ignoreE
	.align		8
        /*0028*/ 	.dword	_ZN39_INTERNAL_e8a31ca2_4_k_cu_fd59ba22_50084cuda3std3__419piecewise_constructE
	.align		8
        /*0030*/ 	.dword	_ZN39_INTERNAL_e8a31ca2_4_k_cu_fd59ba22_50084cuda3std3__48in_placeE
	.align		8
        /*0038*/ 	.dword	_ZN39_INTERNAL_e8a31ca2_4_k_cu_fd59ba22_50084cuda3std6ranges3__45__cpo4swapE
	.align		8
        /*0040*/ 	.dword	_ZN39_INTERNAL_e8a31ca2_4_k_cu_fd59ba22_50084cuda3std6ranges3__45__cpo9iter_moveE
	.align		8
        /*0048*/ 	.dword	_ZN39_INTERNAL_e8a31ca2_4_k_cu_fd59ba22_50084cute7productE
	.align		8
        /*0050*/ 	.dword	_ZN39_INTERNAL_e8a31ca2_4_k_cu_fd59ba22_50084cute1_E


//--------------------- .text._ZN7cutlass13device_kernelINS_4gemm6kernel13GemmUniversalIN4cute5tupleIJiiiiEEENS1_10collective13CollectiveMmaINS1_37MainloopSm90TmaGmmaWarpSpecializedFP8ILi9ENS5_IJNS4_1CILi2EEENSA_ILi1EEESC_EEENS1_35KernelTmaWarpSpecializedCooperativeEEENS5_IJNSA_ILi128EEENSA_ILi256EEENSA_ILi64EEEEEENS_12float_e4m3_tENS5_IJlSC_lEEESK_SL_NS4_8TiledMMAINS4_8MMA_AtomIJNS4_4SM904GMMA31MMA_64x256x32_F32E4M3E4M3_SS_TNILNSP_7ScaleInE1ELSR_1EEEEEENS4_6LayoutISD_NS5_IJSC_NSA_ILi0EEESV_EEEEENS5_IJNS4_10UnderscoreESY_SY_EEEEENS4_13SM90_TMA_LOADENS4_14ComposedLayoutINS4_7SwizzleILi2ELi4ELi3EEENS4_18smem_ptr_flag_bitsILi8EEENSU_INS5_IJNSA_ILi8EEESI_EEENS5_IJSI_SC_EEEEEEEvNS4_8identityENS4_23SM90_TMA_LOAD_MULTICASTES1B_vS1C_EENS_8epilogue10collective6detail29Sm90TmaWarpSpecializedAdapterINS1G_15DefaultEpilogueISK_SL_SL_NS1F_6thread17LinearCombinationISK_Li1EffLNS1K_9ScaleType4KindE0ELNS_15FloatRoundStyleE2ESK_EENS1_15EpilogueDefaultEEEEEvvEEEEvNT_6ParamsE --------------------------
	.section	.text._ZN7cutlass13device_kernelINS_4gemm6kernel13GemmUniversalIN4cute5tupleIJiiiiEEENS1_10collective13CollectiveMmaINS1_37MainloopSm90TmaGmmaWarpSpecializedFP8ILi9ENS5_IJNS4_1CILi2EEENSA_ILi1EEESC_EEENS1_35KernelTmaWarpSpecializedCooperativeEEENS5_IJNSA_ILi128EEENSA_ILi256EEENSA_ILi64EEEEEENS_12float_e4m3_tENS5_IJlSC_lEEESK_SL_NS4_8TiledMMAINS4_8MMA_AtomIJNS4_4SM904GMMA31MMA_64x256x32_F32E4M3E4M3_SS_TNILNSP_7ScaleInE1ELSR_1EEEEEENS4_6LayoutISD_NS5_IJSC_NSA_ILi0EEESV_EEEEENS5_IJNS4_10UnderscoreESY_SY_EEEEENS4_13SM90_TMA_LOADENS4_14ComposedLayoutINS4_7SwizzleILi2ELi4ELi3EEENS4_18smem_ptr_flag_bitsILi8EEENSU_INS5_IJNSA_ILi8EEESI_EEENS5_IJSI_SC_EEEEEEEvNS4_8identityENS4_23SM90_TMA_LOAD_MULTICASTES1B_vS1C_EENS_8epilogue10collective6detail29Sm90TmaWarpSpecializedAdapterINS1G_15DefaultEpilogueISK_SL_SL_NS1F_6thread17LinearCombinationISK_Li1EffLNS1K_9ScaleType4KindE0ELNS_15FloatRoundStyleE2ESK_EENS1_15EpilogueDefaultEEEEEvvEEEEvNT_6ParamsE,"ax",@progbits
	.align	128
.text._ZN7cutlass13device_kernelINS_4gemm6kernel13GemmUniversalIN4cute5tupleIJiiiiEEENS1_10collective13CollectiveMmaINS1_37MainloopSm90TmaGmmaWarpSpecializedFP8ILi9ENS5_IJNS4_1CILi2EEENSA_ILi1EEESC_EEENS1_35KernelTmaWarpSpecializedCooperativeEEENS5_IJNSA_ILi128EEENSA_ILi256EEENSA_ILi64EEEEEENS_12float_e4m3_tENS5_IJlSC_lEEESK_SL_NS4_8TiledMMAINS4_8MMA_AtomIJNS4_4SM904GMMA31MMA_64x256x32_F32E4M3E4M3_SS_TNILNSP_7ScaleInE1ELSR_1EEEEEENS4_6LayoutISD_NS5_IJSC_NSA_ILi0EEESV_EEEEENS5_IJNS4_10UnderscoreESY_SY_EEEEENS4_13SM90_TMA_LOADENS4_14ComposedLayoutINS4_7SwizzleILi2ELi4ELi3EEENS4_18smem_ptr_flag_bitsILi8EEENSU_INS5_IJNSA_ILi8EEESI_EEENS5_IJSI_SC_EEEEEEEvNS4_8identityENS4_23SM90_TMA_LOAD_MULTICASTES1B_vS1C_EENS_8epilogue10collective6detail29Sm90TmaWarpSpecializedAdapterINS1G_15DefaultEpilogueISK_SL_SL_NS1F_6thread17LinearCombinationISK_Li1EffLNS1K_9ScaleType4KindE0ELNS_15FloatRoundStyleE2ESK_EENS1_15EpilogueDefaultEEEEEvvEEEEvNT_6ParamsE:
        .type           _ZN7cutlass13device_kernelINS_4gemm6kernel13GemmUniversalIN4cute5tupleIJiiiiEEENS1_10collective13CollectiveMmaINS1_37MainloopSm90TmaGmmaWarpSpecializedFP8ILi9ENS5_IJNS4_1CILi2EEENSA_ILi1EEESC_EEENS1_35KernelTmaWarpSpecializedCooperativeEEENS5_IJNSA_ILi128EEENSA_ILi256EEENSA_ILi64EEEEEENS_12float_e4m3_tENS5_IJlSC_lEEESK_SL_NS4_8TiledMMAINS4_8MMA_AtomIJNS4_4SM904GMMA31MMA_64x256x32_F32E4M3E4M3_SS_TNILNSP_7ScaleInE1ELSR_1EEEEEENS4_6LayoutISD_NS5_IJSC_NSA_ILi0EEESV_EEEEENS5_IJNS4_10UnderscoreESY_SY_EEEEENS4_13SM90_TMA_LOADENS4_14ComposedLayoutINS4_7SwizzleILi2ELi4ELi3EEENS4_18smem_ptr_flag_bitsILi8EEENSU_INS5_IJNSA_ILi8EEESI_EEENS5_IJSI_SC_EEEEEEEvNS4_8identityENS4_23SM90_TMA_LOAD_MULTICASTES1B_vS1C_EENS_8epilogue10collective6detail29Sm90TmaWarpSpecializedAdapterINS1G_15DefaultEpilogueISK_SL_SL_NS1F_6thread17LinearCombinationISK_Li1EffLNS1K_9ScaleType4KindE0ELNS_15FloatRoundStyleE2ESK_EENS1_15EpilogueDefaultEEEEEvvEEEEvNT_6ParamsE,@function
        .size           _ZN7cutlass13device_kernelINS_4gemm6kernel13GemmUniversalIN4cute5tupleIJiiiiEEENS1_10collective13CollectiveMmaINS1_37MainloopSm90TmaGmmaWarpSpecializedFP8ILi9ENS5_IJNS4_1CILi2EEENSA_ILi1EEESC_EEENS1_35KernelTmaWarpSpecializedCooperativeEEENS5_IJNSA_ILi128EEENSA_ILi256EEENSA_ILi64EEEEEENS_12float_e4m3_tENS5_IJlSC_lEEESK_SL_NS4_8TiledMMAINS4_8MMA_AtomIJNS4_4SM904GMMA31MMA_64x256x32_F32E4M3E4M3_SS_TNILNSP_7ScaleInE1ELSR_1EEEEEENS4_6LayoutISD_NS5_IJSC_NSA_ILi0EEESV_EEEEENS5_IJNS4_10UnderscoreESY_SY_EEEEENS4_13SM90_TMA_LOADENS4_14ComposedLayoutINS4_7SwizzleILi2ELi4ELi3EEENS4_18smem_ptr_flag_bitsILi8EEENSU_INS5_IJNSA_ILi8EEESI_EEENS5_IJSI_SC_EEEEEEEvNS4_8identityENS4_23SM90_TMA_LOAD_MULTICASTES1B_vS1C_EENS_8epilogue10collective6detail29Sm90TmaWarpSpecializedAdapterINS1G_15DefaultEpilogueISK_SL_SL_NS1F_6thread17LinearCombinationISK_Li1EffLNS1K_9ScaleType4KindE0ELNS_15FloatRoundStyleE2ESK_EENS1_15EpilogueDefaultEEEEEvvEEEEvNT_6ParamsE,(.L_x_345 - _ZN7cutlass13device_kernelINS_4gemm6kernel13GemmUniversalIN4cute5tupleIJiiiiEEENS1_10collective13CollectiveMmaINS1_37MainloopSm90TmaGmmaWarpSpecializedFP8ILi9ENS5_IJNS4_1CILi2EEENSA_ILi1EEESC_EEENS1_35KernelTmaWarpSpecializedCooperativeEEENS5_IJNSA_ILi128EEENSA_ILi256EEENSA_ILi64EEEEEENS_12float_e4m3_tENS5_IJlSC_lEEESK_SL_NS4_8TiledMMAINS4_8MMA_AtomIJNS4_4SM904GMMA31MMA_64x256x32_F32E4M3E4M3_SS_TNILNSP_7ScaleInE1ELSR_1EEEEEENS4_6LayoutISD_NS5_IJSC_NSA_ILi0EEESV_EEEEENS5_IJNS4_10UnderscoreESY_SY_EEEEENS4_13SM90_TMA_LOADENS4_14ComposedLayoutINS4_7SwizzleILi2ELi4ELi3EEENS4_18smem_ptr_flag_bitsILi8EEENSU_INS5_IJNSA_ILi8EEESI_EEENS5_IJSI_SC_EEEEEEEvNS4_8identityENS4_23SM90_TMA_LOAD_MULTICASTES1B_vS1C_EENS_8epilogue10collective6detail29Sm90TmaWarpSpecializedAdapterINS1G_15DefaultEpilogueISK_SL_SL_NS1F_6thread17LinearCombinationISK_Li1EffLNS1K_9ScaleType4KindE0ELNS_15FloatRoundStyleE2ESK_EENS1_15EpilogueDefaultEEEEEvvEEEEvNT_6ParamsE)
        .other          _ZN7cutlass13device_kernelINS_4gemm6kernel13GemmUniversalIN4cute5tupleIJiiiiEEENS1_10collective13CollectiveMmaINS1_37MainloopSm90TmaGmmaWarpSpecializedFP8ILi9ENS5_IJNS4_1CILi2EEENSA_ILi1EEESC_EEENS1_35KernelTmaWarpSpecializedCooperativeEEENS5_IJNSA_ILi128EEENSA_ILi256EEENSA_ILi64EEEEEENS_12float_e4m3_tENS5_IJlSC_lEEESK_SL_NS4_8TiledMMAINS4_8MMA_AtomIJNS4_4SM904GMMA31MMA_64x256x32_F32E4M3E4M3_SS_TNILNSP_7ScaleInE1ELSR_1EEEEEENS4_6LayoutISD_NS5_IJSC_NSA_ILi0EEESV_EEEEENS5_IJNS4_10UnderscoreESY_SY_EEEEENS4_13SM90_TMA_LOADENS4_14ComposedLayoutINS4_7SwizzleILi2ELi4ELi3EEENS4_18smem_ptr_flag_bitsILi8EEENSU_INS5_IJNSA_ILi8EEESI_EEENS5_IJSI_SC_EEEEEEEvNS4_8identityENS4_23SM90_TMA_LOAD_MULTICASTES1B_vS1C_EENS_8epilogue10collective6detail29Sm90TmaWarpSpecializedAdapterINS1G_15DefaultEpilogueISK_SL_SL_NS1F_6thread17LinearCombinationISK_Li1EffLNS1K_9ScaleType4KindE0ELNS_15FloatRoundStyleE2ESK_EENS1_15EpilogueDefaultEEEEEvvEEEEvNT_6ParamsE,@"STO_CUDA_ENTRY STV_DEFAULT"
_ZN7cutlass13device_kernelINS_4gemm6kernel13GemmUniversalIN4cute5tupleIJiiiiEEENS1_10collective13CollectiveMmaINS1_37MainloopSm90TmaGmmaWarpSpecializedFP8ILi9ENS5_IJNS4_1CILi2EEENSA_ILi1EEESC_EEENS1_35KernelTmaWarpSpecializedCooperativeEEENS5_IJNSA_ILi128EEENSA_ILi256EEENSA_ILi64EEEEEENS_12float_e4m3_tENS5_IJlSC_lEEESK_SL_NS4_8TiledMMAINS4_8MMA_AtomIJNS4_4SM904GMMA31MMA_64x256x32_F32E4M3E4M3_SS_TNILNSP_7ScaleInE1ELSR_1EEEEEENS4_6LayoutISD_NS5_IJSC_NSA_ILi0EEESV_EEEEENS5_IJNS4_10UnderscoreESY_SY_EEEEENS4_13SM90_TMA_LOADENS4_14ComposedLayoutINS4_7SwizzleILi2ELi4ELi3EEENS4_18smem_ptr_flag_bitsILi8EEENSU_INS5_IJNSA_ILi8EEESI_EEENS5_IJSI_SC_EEEEEEEvNS4_8identityENS4_23SM90_TMA_LOAD_MULTICASTES1B_vS1C_EENS_8epilogue10collective6detail29Sm90TmaWarpSpecializedAdapterINS1G_15DefaultEpilogueISK_SL_SL_NS1F_6thread17LinearCombinationISK_Li1EffLNS1K_9ScaleType4KindE0ELNS_15FloatRoundStyleE2ESK_EENS1_15EpilogueDefaultEEEEEvvEEEEvNT_6ParamsE:
[----:B------:R-:W0:Y:S02]  /*0000*/  LDC R1, c[0x0][0x28] ;  /* 0x00000a00ff017b82 */ /* 0x000e240000000800 */
[----:B0-----:R-:W-:Y:S01]  /*0010*/  VIADD R1, R1, 0xfffffef8 ;  /* 0xfffffef801017836 */ /* 0x001fe20000000000 */
[----:B------:R-:W0:Y:S01]  /*0020*/  S2R R4, SR_TID.X ;  /* 0x0000000000047919 */ /* 0x000e220000002100 */
[----:B------:R-:W-:Y:S01]  /*0030*/  ELECT P0, URZ, PT ;  /* 0x00000000003f782f */ /* 0x000fe20003800000 */
[----:B------:R-:W-:Y:S01]  /*0040*/  BSSY B0, `(.L_x_0) ;  /* 0x0000015000007945 */ /* 0x000fe20003800000 */
[--C-:B0-----:R-:W-:Y:S02]  /*0050*/  SHF.R.U32.HI R0, RZ, 0x5, R4.reuse ;  /* 0x00000005ff007819 */ /* 0x101fe40000011604 */
[----:B------:R-:W-:-:S03]  /*0060*/  SHF.R.U32.HI R2, RZ, 0x7, R4 ;  /* 0x00000007ff027819 */ /* 0x000fc60000011604 */
[----:B------:R-:W0:Y:S04]  /*0070*/  SHFL.IDX PT, R3, R0, RZ, 0x1f ;  /* 0x00001fff00037589 */ /* 0x000e2800000e0000 */
[----:B------:R-:W1:Y:S01]  /*0080*/  SHFL.IDX PT, R2, R2, RZ, 0x1f ;  /* 0x00001fff02027589 */ /* 0x000e6200000e0000 */
[----:B0-----:R-:W-:Y:S02]  /*0090*/  R2UR UR4, R3 ;  /* 0x00000000030472ca */ /* 0x001fe400000e0000 */
[----:B-1----:R-:W-:-:S11]  /*00a0*/  R2UR UR6, R2 ;  /* 0x00000000020672ca */ /* 0x002fd600000e0000 */
[----:B------:R-:W-:Y:S02]  /*00b0*/  USHF.R.S32.HI UR5, URZ, 0x1f, UR4 ;  /* 0x0000001f3f057899 */ /* 0x000fe40008011404 */
[----:B------:R-:W-:Y:S02]  /*00c0*/  ISETP.NE.OR P0, PT, RZ, UR4, !P0 ;  /* 0x00000004ff007c0c */ /* 0x000fe4000c705670 */
[----:B------:R-:W-:-:S04]  /*00d0*/  ULEA.HI UR5, UR5, UR4, URZ, 0x2 ;  /* 0x0000000405057291 */ /* 0x000fc8000f8f103f */
[----:B------:R-:W-:-:S04]  /*00e0*/  ULOP3.LUT UR5, UR5, 0xfffffffc, URZ, 0xc0, !UPT ;  /* 0xfffffffc05057892 */ /* 0x000fc8000f8ec03f */
[----:B------:R-:W-:-:S03]  /*00f0*/  UIADD3 UR8, UR4, -UR5, URZ ;  /* 0x8000000504087290 */ /* 0x000fc6000fffe03f */
[----:B------:R-:W-:Y:S09]  /*0100*/  @P0 BRA `(.L_x_1) ;  /* 0x0000000000200947 */ /* 0x000ff20003800000 */
[----:B------:R-:W-:Y:S02]  /*0110*/  ULDC.64 UR4, c[0x0][0x198] ;  /* 0x0000660000047ab9 */ /* 0x000fe40000000a00 */
[----:B------:R-:W-:Y:S02]  /*0120*/  UIADD3 UR10, UP0, UR4, 0xf0, URZ ;  /* 0x000000f0040a7890 */ /* 0x000fe4000ff1e03f */
[----:B------:R-:W-:Y:S02]  /*0130*/  UIADD3 UR4, UP1, UR4, 0x1f0, URZ ;  /* 0x000001f004047890 */ /* 0x000fe4000ff3e03f */
[----:B------:R-:W-:Y:S02]  /*0140*/  UIADD3.X UR11, URZ, UR5, URZ, UP0, !UPT ;  /* 0x000000053f0b7290 */ /* 0x000fe400087fe43f */
[----:B------:R-:W-:-:S07]  /*0150*/  UIADD3.X UR5, URZ, UR5, URZ, UP1, !UPT ;  /* 0x000000053f057290 */ /* 0x000fce0008ffe43f */
[----:B------:R0:W-:Y:S02]  /*0160*/  UTMACCTL.PF [UR10] ;  /* 0x000000000a0079b9 */ /* 0x0001e40008040000 */
[----:B------:R0:W-:Y:S02]  /*0170*/  UTMACCTL.PF [UR4] ;  /* 0x00000000040079b9 */ /* 0x0001e40008040000 */
[----:B0-----:R-:W-:Y:S01]  /*0180*/  NOP ;  /* 0x0000000000007918 */ /* 0x001fe20000000000 */
.L_x_1:
[----:B------:R-:W-:Y:S05]  /*0190*/  BSYNC B0 ;  /* 0x0000000000007941 */ /* 0x000fea0003800000 */
.L_x_0:
[----:B------:R-:W0:Y:S01]  /*01a0*/  SHFL.IDX PT, R3, R0, RZ, 0x1f ;  /* 0x00001fff00037589 */ /* 0x000e2200000e0000 */
[----:B------:R-:W-:Y:S01]  /*01b0*/  UISETP.NE.AND UP0, UPT, UR8, 0x3, UPT ;  /* 0x000000030800788c */ /* 0x000fe2000bf05270 */
[----:B------:R-:W-:Y:S01]  /*01c0*/  ISETP.NE.AND P1, PT, RZ, UR6, PT ;  /* 0x00000006ff007c0c */ /* 0x000fe2000bf25270 */
[----:B------:R-:W-:Y:S02]  /*01d0*/  UIADD3 UR10, UR6, -0x1, URZ ;  /* 0xffffffff060a7890 */ /* 0x000fe4000fffe03f */
[----:B------:R-:W-:Y:S02]  /*01e0*/  UISETP.EQ.OR UP0, UPT, UR8, URZ, !UP0 ;  /* 0x0000003f0800728c */ /* 0x000fe4000c702670 */
[----:B------:R-:W-:Y:S02]  /*01f0*/  UISETP.GE.U32.AND UP1, UPT, UR10, 0x2, UPT ;  /* 0x000000020a00788c */ /* 0x000fe4000bf26070 */
[----:B------:R-:W-:-:S04]  /*0200*/  UISETP.EQ.AND UP0, UPT, UR6, URZ, UP0 ;  /* 0x0000003f0600728c */ /* 0x000fc80008702270 */
[----:B------:R-:W-:-:S04]  /*0210*/  USEL UR13, URZ, 0x1, !UP0 ;  /* 0x000000013f0d7887 */ /* 0x000fc8000c000000 */
[----:B------:R-:W-:Y:S01]  /*0220*/  USEL UR13, UR13, 0x2, UP1 ;  /* 0x000000020d0d7887 */ /* 0x000fe20008800000 */
[----:B0-----:R-:W-:-:S13]  /*0230*/  ISETP.NE.AND P0, PT, R3, RZ, PT ;  /* 0x000000ff0300720c */ /* 0x001fda0003f05270 */
[----:B------:R-:W-:Y:S05]  /*0240*/  @P0 BRA `(.L_x_2) ;  /* 0x00000000008c0947 */ /* 0x000fea0003800000 */
[----:B------:R-:W-:Y:S01]  /*0250*/  ELECT P0, URZ, PT ;  /* 0x00000000003f782f */ /* 0x000fe20003800000 */
[----:B------:R-:W-:-:S12]  /*0260*/  BSSY B0, `(.L_x_2) ;  /* 0x0000021000007945 */ /* 0x000fd80003800000 */
[----:B------:R-:W-:Y:S05]  /*0270*/  @!P0 BRA `(.L_x_3) ;  /* 0x00000000007c8947 */ /* 0x000fea0003800000 */
[----:B------:R-:W0:Y:S01]  /*0280*/  S2UR UR9, SR_CgaCtaId ;  /* 0x00000000000979c3 */ /* 0x000e220000008800 */
[----:B------:R-:W-:Y:S01]  /*0290*/  UMOV UR4, 0x400 ;  /* 0x0000040000047882 */ /* 0x000fe20000000000 */
[----:B------:R-:W-:Y:S01]  /*02a0*/  UMOV UR5, 0x1 ;  /* 0x0000000100057882 */ /* 0x000fe20000000000 */
[----:B------:R-:W-:Y:S02]  /*02b0*/  UMOV UR6, 0x4 ;  /* 0x0000000400067882 */ /* 0x000fe40000000000 */
[----:B------:R-:W-:-:S04]  /*02c0*/  UIADD3 UR6, -UR6, 0x100000, URZ ;  /* 0x0010000006067890 */ /* 0x000fc8000fffe13f */
[----:B------:R-:W-:Y:S02]  /*02d0*/  USHF.L.U32 UR7, UR6, 0xb, URZ ;  /* 0x0000000b06077899 */ /* 0x000fe4000800063f */
[----:B------:R-:W-:Y:S02]  /*02e0*/  USHF.L.U32 UR6, UR6, 0x1, URZ ;  /* 0x0000000106067899 */ /* 0x000fe4000800063f */
[----:B0-----:R-:W-:Y:S02]  /*02f0*/  ULEA UR9, UR9, UR4, 0x18 ;  /* 0x0000000409097291 */ /* 0x001fe4000f8ec03f */
[----:B------:R-:W-:-:S04]  /*0300*/  UIADD3 UR4, -UR5, 0x100000, URZ ;  /* 0x0010000005047890 */ /* 0x000fc8000fffe13f */
[----:B------:R-:W-:Y:S02]  /*0310*/  USHF.L.U32 UR5, UR4, 0xb, URZ ;  /* 0x0000000b04057899 */ /* 0x000fe4000800063f */
[----:B------:R-:W-:Y:S01]  /*0320*/  USHF.L.U32 UR4, UR4, 0x1, URZ ;  /* 0x0000000104047899 */ /* 0x000fe2000800063f */
[----:B------:R-:W0:Y:S11]  /*0330*/  FENCE.VIEW.ASYNC.S ;  /* 0x00000000000073c6 */ /* 0x000e360000000000 */
[----:B0-----:R0:W1:Y:S01]  /*0340*/  SYNCS.EXCH.64 URZ, [UR9], UR4 ;  /* 0x00000004093f75b2 */ /* 0x0010620008000100 */
[----:B------:R0:W2:Y:S01]  /*0350*/  SYNCS.EXCH.64 URZ, [UR9+0x48], UR6 ;  /* 0x00004806093f75b2 */ /* 0x0000a20008000100 */
[----:B------:R0:W3:Y:S01]  /*0360*/  SYNCS.EXCH.64 URZ, [UR9+0x8], UR4 ;  /* 0x00000804093f75b2 */ /* 0x0000e20008000100 */
[----:B------:R0:W4:Y:S01]  /*0370*/  SYNCS.EXCH.64 URZ, [UR9+0x50], UR6 ;  /* 0x00005006093f75b2 */ /* 0x0001220008000100 */
[----:B------:R0:W0:Y:S01]  /*0380*/  SYNCS.EXCH.64 URZ, [UR9+0x10], UR4 ;  /* 0x00001004093f75b2 */ /* 0x0000220008000100 */
        /* <DEDUP_REMOVED lines=13> */
[----:B------:R-:W-:Y:S01]  /*0460*/  NOP ;  /* 0x0000000000007918 */ /* 0x000fe20000000000 */
.L_x_3:
[----:B0-----:R-:W-:Y:S05]  /*0470*/  BSYNC B0 ;  /* 0x0000000000007941 */ /* 0x001fea0003800000 */
.L_x_2:
[----:B------:R-:W-:Y:S01]  /*0480*/  SHF.R.S32.HI R2, RZ, 0x1f, R4 ;  /* 0x0000001fff027819 */ /* 0x000fe20000011404 */
[----:B------:R-:W0:Y:S01]  /*0490*/  SHFL.IDX PT, R0, R0, RZ, 0x1f ;  /* 0x00001fff00007589 */ /* 0x000e2200000e0000 */
[----:B------:R-:W5:Y:S01]  /*04a0*/  S2UR UR9, SR_CTAID.X ;  /* 0x00000000000979c3 */ /* 0x000f620000002500 */
[----:B------:R-:W-:Y:S02]  /*04b0*/  ELECT P0, URZ, PT ;  /* 0x00000000003f782f */ /* 0x000fe40003800000 */
[----:B------:R-:W-:Y:S01]  /*04c0*/  LEA.HI R2, R2, R4, RZ, 0x7 ;  /* 0x0000000402027211 */ /* 0x000fe200078f38ff */
[----:B------:R-:W-:Y:S01]  /*04d0*/  ULDC UR4, c[0x0][0x150] ;  /* 0x0000540000047ab9 */ /* 0x000fe20000000800 */
[----:B------:R-:W-:Y:S01]  /*04e0*/  SHF.R.S32.HI R6, RZ, 0x1f, R3 ;  /* 0x0000001fff067819 */ /* 0x000fe20000011403 */
[----:B------:R-:W-:Y:S01]  /*04f0*/  NOP ;  /* 0x0000000000007918 */ /* 0x000fe20000000000 */
[----:B------:R-:W-:Y:S01]  /*0500*/  LOP3.LUT R2, R2, 0xffffff80, RZ, 0xc0, !PT ;  /* 0xffffff8002027812 */ /* 0x000fe200078ec0ff */
[----:B------:R-:W-:Y:S01]  /*0510*/  NOP ;  /* 0x0000000000007918 */ /* 0x000fe20000000000 */
[----:B------:R-:W-:Y:S01]  /*0520*/  LEA.HI R6, R6, R3, RZ, 0x2 ;  /* 0x0000000306067211 */ /* 0x000fe200078f10ff */
[----:B------:R-:W1:Y:S02]  /*0530*/  LDC R8, c[0x0][0x144] ;  /* 0x00005100ff087b82 */ /* 0x000e640000000800 */
[----:B------:R-:W-:Y:S01]  /*0540*/  IMAD.IADD R4, R4, 0x1, -R2 ;  /* 0x0000000104047824 */ /* 0x000fe200078e0a02 */
[----:B------:R-:W-:Y:S01]  /*0550*/  LOP3.LUT R6, R6, 0x3ffffffc, RZ, 0xc0, !PT ;  /* 0x3ffffffc06067812 */ /* 0x000fe200078ec0ff */
[----:B------:R-:W2:Y:S03]  /*0560*/  S2R R2, SR_CTAID.Y ;  /* 0x0000000000027919 */ /* 0x000ea60000002600 */
[----:B------:R-:W-:Y:S01]  /*0570*/  SHF.R.S32.HI R5, RZ, 0x1f, R4 ;  /* 0x0000001fff057819 */ /* 0x000fe20000011404 */
[----:B------:R-:W-:Y:S01]  /*0580*/  IMAD.IADD R6, R3, 0x1, -R6 ;  /* 0x0000000103067824 */ /* 0x000fe200078e0a06 */
[----:B------:R-:W3:Y:S02]  /*0590*/  LDC R11, c[0x0][0x148] ;  /* 0x00005200ff0b7b82 */ /* 0x000ee40000000800 */
[----:B------:R-:W-:-:S02]  /*05a0*/  LEA.HI R5, R5, R4, RZ, 0x3 ;  /* 0x0000000405057211 */ /* 0x000fc400078f18ff */
[----:B0-----:R-:W-:Y:S02]  /*05b0*/  ISETP.NE.OR P0, PT, R0, RZ, !P0 ;  /* 0x000000ff0000720c */ /* 0x001fe40004705670 */
[--C-:B------:R-:W-:Y:S02]  /*05c0*/  SHF.R.S32.HI R0, RZ, 0x3, R5.reuse ;  /* 0x00000003ff007819 */ /* 0x100fe40000011405 */
[----:B------:R-:W-:Y:S02]  /*05d0*/  SHF.R.S32.HI R5, RZ, 0x1f, R5 ;  /* 0x0000001fff057819 */ /* 0x000fe40000011405 */
[----:B-----5:R-:W-:Y:S02]  /*05e0*/  I2FP.F32.U32 R7, UR9 ;  /* 0x0000000900077c45 */ /* 0x020fe40008201000 */
[----:B------:R-:W-:-:S03]  /*05f0*/  LEA.HI R5, R5, R0, RZ, 0x2 ;  /* 0x0000000005057211 */ /* 0x000fc600078f10ff */
[----:B------:R-:W-:Y:S01]  /*0600*/  FMUL R7, R7, UR4 ;  /* 0x0000000407077c20 */ /* 0x000fe20008400000 */
[----:B------:R-:W-:Y:S01]  /*0610*/  LOP3.LUT R5, R5, 0xfffffffc, RZ, 0xc0, !PT ;  /* 0xfffffffc05057812 */ /* 0x000fe200078ec0ff */
[----:B------:R-:W-:Y:S01]  /*0620*/  VOTEU.ALL UP0, P0 ;  /* 0x00000000003f7886 */ /* 0x000fe20000000000 */
[----:B------:R-:W-:Y:S01]  /*0630*/  ULDC UR4, c[0x0][0x154] ;  /* 0x0000550000047ab9 */ /* 0x000fe20000000800 */
[----:B------:R-:W-:Y:S02]  /*0640*/  VOTEU.ALL UP1, P0 ;  /* 0x00000000003f7886 */ /* 0x000fe40000020000 */
[----:B------:R-:W0:Y:S01]  /*0650*/  F2I.U32.TRUNC.NTZ R7, R7 ;  /* 0x0000000700077305 */ /* 0x000e22000020f000 */
[----:B------:R-:W-:Y:S01]  /*0660*/  IMAD.IADD R5, R0, 0x1, -R5 ;  /* 0x0000000100057824 */ /* 0x000fe200078e0a05 */
[----:B------:R-:W5:Y:S01]  /*0670*/  @!UP0 S2UR UR7, SR_CgaCtaId ;  /* 0x00000000000789c3 */ /* 0x000f620000008800 */
[----:B------:R-:W-:Y:S02]  /*0680*/  @!UP0 UMOV UR6, 0x400 ;  /* 0x0000040000068882 */ /* 0x000fe40000000000 */
[----:B------:R-:W-:Y:S01]  /*0690*/  IMAD R5, R6, 0x4, R5 ;  /* 0x0000000406057824 */ /* 0x000fe200078e0205 */
[----:B--2---:R-:W-:-:S04]  /*06a0*/  I2FP.F32.U32 R9, R2 ;  /* 0x0000000200097245 */ /* 0x004fc80000201000 */
[----:B------:R-:W-:Y:S01]  /*06b0*/  LEA.HI R0, R5, R5, RZ, 0x1 ;  /* 0x0000000505007211 */ /* 0x000fe200078f08ff */
[----:B------:R-:W-:Y:S01]  /*06c0*/  FMUL R9, R9, UR4 ;  /* 0x0000000409097c20 */ /* 0x000fe20008400000 */
[----:B------:R-:W-:Y:S02]  /*06d0*/  UMOV UR4, 0x20 ;  /* 0x0000002000047882 */ /* 0x000fe40000000000 */
[----:B------:R-:W-:Y:S01]  /*06e0*/  LOP3.LUT R6, R0, 0xfffffffe, RZ, 0xc0, !PT ;  /* 0xfffffffe00067812 */ /* 0x000fe200078ec0ff */
[----:B0-----:R-:W-:Y:S01]  /*06f0*/  IMAD.MOV R13, RZ, RZ, -R7 ;  /* 0x000000ffff0d7224 */ /* 0x001fe200078e0a07 */
[----:B------:R-:W-:-:S04]  /*0700*/  @!UP0 UIADD3 UR4, -UR4, 0x100000, URZ ;  /* 0x0010000004048890 */ /* 0x000fc8000fffe13f */
[----:B------:R-:W-:Y:S02]  /*0710*/  @!UP0 USHF.L.U32 UR5, UR4, 0xb, URZ ;  /* 0x0000000b04058899 */ /* 0x000fe4000800063f */
[----:B------:R-:W-:Y:S01]  /*0720*/  @!UP0 USHF.L.U32 UR4, UR4, 0x1, URZ ;  /* 0x0000000104048899 */ /* 0x000fe2000800063f */
[----:B------:R-:W0:Y:S01]  /*0730*/  F2I.U32.TRUNC.NTZ R9, R9 ;  /* 0x0000000900097305 */ /* 0x000e22000020f000 */
[----:B-1----:R-:W-:Y:S02]  /*0740*/  IMAD R0, R8, R13, UR9 ;  /* 0x0000000908007e24 */ /* 0x002fe4000f8e020d */
[C---:B------:R-:W-:Y:S02]  /*0750*/  IMAD.IADD R7, R5.reuse, 0x1, -R6 ;  /* 0x0000000105077824 */ /* 0x040fe400078e0a06 */
[----:B------:R-:W-:-:S03]  /*0760*/  IMAD.SHL.U32 R6, R5, 0x4, RZ ;  /* 0x0000000405067824 */ /* 0x000fc600078e00ff */
[----:B------:R-:W-:Y:S01]  /*0770*/  ISETP.NE.AND P2, PT, R7, R0, PT ;  /* 0x000000000700720c */ /* 0x000fe20003f45270 */
[----:B-----5:R-:W-:Y:S01]  /*0780*/  @!UP0 ULEA UR6, UR7, UR6, 0x18 ;  /* 0x0000000607068291 */ /* 0x020fe2000f8ec03f */
[----:B------:R-:W-:Y:S01]  /*0790*/  LOP3.LUT R10, R5, 0xc, R6, 0x78, !PT ;  /* 0x0000000c050a7812 */ /* 0x000fe200078e7806 */
[----:B------:R-:W1:Y:S01]  /*07a0*/  LDC R7, c[0x0][0x140] ;  /* 0x00005000ff077b82 */ /* 0x000e620000000800 */
[----:B------:R-:W-:Y:S01]  /*07b0*/  VOTEU.ALL UP0, P0 ;  /* 0x00000000003f7886 */ /* 0x000fe20000000000 */
[----:B------:R-:W-:Y:S01]  /*07c0*/  LOP3.LUT P0, RZ, R4, 0x7, RZ, 0xc0, !PT ;  /* 0x0000000704ff7812 */ /* 0x000fe2000780c0ff */
[----:B0-----:R-:W-:Y:S01]  /*07d0*/  IMAD.MOV R12, RZ, RZ, -R9 ;  /* 0x000000ffff0c7224 */ /* 0x001fe200078e0a09 */
[----:B------:R0:W-:Y:S01]  /*07e0*/  STL [R1+0x7c], R10 ;  /* 0x00007c0a01007387 */ /* 0x0001e20000100800 */
[----:B------:R-:W-:Y:S01]  /*07f0*/  IMAD.MOV.U32 R4, RZ, RZ, 0x1 ;  /* 0x00000001ff047424 */ /* 0x000fe200078e00ff */
[----:B------:R-:W-:Y:S01]  /*0800*/  ISETP.LT.U32.AND P0, PT, R10, 0x2, !P0 ;  /* 0x000000020a00780c */ /* 0x000fe20004701070 */
[----:B---3--:R-:W-:-:S03]  /*0810*/  IMAD R6, R11, R12, R2 ;  /* 0x0000000c0b067224 */ /* 0x008fc600078e0202 */
[----:B------:R-:W-:Y:S01]  /*0820*/  @P2 LEA.HI R5, R10, R10, RZ, 0x1 ;  /* 0x0000000a0a052211 */ /* 0x000fe200078f08ff */
[----:B------:R-:W2:Y:S02]  /*0830*/  FENCE.VIEW.ASYNC.S ;  /* 0x00000000000073c6 */ /* 0x000ea40000000000 */
[----:B--2---:R0:W2:Y:S01]  /*0840*/  @!UP0 SYNCS.EXCH.64 URZ, [UR6+0xa0], UR4 ;  /* 0x0000a004063f85b2 */ /* 0x0040a20008000100 */
[----:B------:R-:W-:-:S04]  /*0850*/  @P2 SHF.R.S32.HI R5, RZ, 0x1, R5 ;  /* 0x00000001ff052819 */ /* 0x000fc80000011405 */
[----:B------:R-:W-:Y:S02]  /*0860*/  @P2 ISETP.NE.AND P3, PT, R5, R6, PT ;  /* 0x000000060500220c */ /* 0x000fe40003f65270 */
[----:B------:R-:W-:Y:S02]  /*0870*/  SEL R5, RZ, 0x1, !P0 ;  /* 0x00000001ff057807 */ /* 0x000fe40004000000 */
[----:B------:R-:W-:Y:S02]  /*0880*/  @P2 SEL R4, RZ, 0x1, P3 ;  /* 0x00000001ff042807 */ /* 0x000fe40001800000 */
[----:B-1----:R-:W-:Y:S02]  /*0890*/  ISETP.EQ.U32.AND P4, PT, R7, 0x1, PT ;  /* 0x000000010700780c */ /* 0x002fe40003f82070 */
[----:B------:R-:W-:Y:S01]  /*08a0*/  LOP3.LUT R4, R4, R5, RZ, 0xc0, !PT ;  /* 0x0000000504047212 */ /* 0x000fe200078ec0ff */
[----:B------:R0:W1:Y:S01]  /*08b0*/  @!UP1 SYNCS.EXCH.64 URZ, [UR6+0xa8], UR4 ;  /* 0x0000a804063f95b2 */ /* 0x0000620008000100 */
[----:B------:R-:W-:-:S03]  /*08c0*/  NOP ;  /* 0x0000000000007918 */ /* 0x000fc60000000000 */
[----:B------:R0:W-:Y:S06]  /*08d0*/  STL [R1+0x78], R4 ;  /* 0x0000780401007387 */ /* 0x0001ec0000100800 */
[----:B--2---:R-:W-:Y:S05]  /*08e0*/  @!P4 BRA `(.L_x_4) ;  /* 0x000000000008c947 */ /* 0x004fea0003800000 */
[----:B-1--4-:R-:W-:Y:S01]  /*08f0*/  UCGABAR_ARV ;  /* 0x00000000000079c7 */ /* 0x012fe20008000000 */
[----:B------:R-:W-:Y:S05]  /*0900*/  BRA `(.L_x_5) ;  /* 0x0000000000047947 */ /* 0x000fea0003800000 */
.L_x_4:
[----:B-1--4-:R-:W-:Y:S01]  /*0910*/  NOP ;  /* 0x0000000000007918 */ /* 0x012fe20000000000 */
.L_x_5:
[----:B------:R-:W1:Y:S01]  /*0920*/  LDC R3, c[0x0][0x65c] ;  /* 0x00019700ff037b82 */ /* 0x000e620000000800 */
[----:B0-----:R-:W-:Y:S02]  /*0930*/  IMAD.U32 R4, RZ, RZ, UR9 ;  /* 0x00000009ff047e24 */ /* 0x001fe4000f8e00ff */
[----:B------:R-:W-:Y:S01]  /*0940*/  IMAD.MOV.U32 R5, RZ, RZ, RZ ;  /* 0x000000ffff057224 */ /* 0x000fe200078e00ff */
[----:B-1----:R-:W-:-:S13]  /*0950*/  ISETP.NE.AND P2, PT, R3, 0x1, PT ;  /* 0x000000010300780c */ /* 0x002fda0003f45270 */
[----:B------:R-:W0:Y:S01]  /*0960*/  @P2 LDC R7, c[0x0][0x10] ;  /* 0x00000400ff072b82 */ /* 0x000e220000000800 */
[----:B------:R-:W-:Y:S02]  /*0970*/  @P2 IMAD.MOV.U32 R3, RZ, RZ, RZ ;  /* 0x000000ffff032224 */ /* 0x000fe400078e00ff */
[----:B------:R-:W-:-:S05]  /*0980*/  @P2 IMAD.MOV.U32 R13, RZ, RZ, RZ ;  /* 0x000000ffff0d2224 */ /* 0x000fca00078e00ff */
[----:B------:R-:W1:Y:S01]  /*0990*/  @!P2 LDC R9, c[0x0][0xc] ;  /* 0x00000300ff09ab82 */ /* 0x000e620000000800 */
[----:B0-----:R-:W-:-:S04]  /*09a0*/  @P2 IMAD.WIDE.U32 R6, R7, UR9, R2 ;  /* 0x0000000907062c25 */ /* 0x001fc8000f8e0002 */
[----:B------:R-:W-:Y:S02]  /*09b0*/  @P2 IMAD.MOV.U32 R19, RZ, RZ, R6 ;  /* 0x000000ffff132224 */ /* 0x000fe400078e0006 */
[----:B------:R-:W-:Y:S02]  /*09c0*/  @P2 IMAD.IADD R23, R7, 0x1, R13 ;  /* 0x0000000107172824 */ /* 0x000fe400078e020d */
[----:B-1----:R-:W-:-:S04]  /*09d0*/  @!P2 IMAD.WIDE.U32 R4, R2, R9, R4 ;  /* 0x000000090204a225 */ /* 0x002fc800078e0004 */
[----:B------:R-:W-:Y:S02]  /*09e0*/  @!P2 IMAD.MOV.U32 R19, RZ, RZ, R4 ;  /* 0x000000ffff13a224 */ /* 0x000fe400078e0004 */
[----:B------:R-:W-:-:S03]  /*09f0*/  @!P2 IMAD.MOV.U32 R23, RZ, RZ, R5 ;  /* 0x000000ffff17a224 */ /* 0x000fc600078e0005 */
[----:B------:R0:W-:Y:S04]  /*0a00*/  STL [R1+0x84], R19 ;  /* 0x0000841301007387 */ /* 0x0001e80000100800 */
[----:B------:R0:W-:Y:S01]  /*0a10*/  STL [R1+0x80], R23 ;  /* 0x0000801701007387 */ /* 0x0001e20000100800 */
[----:B------:R-:W-:Y:S05]  /*0a20*/  @!P4 BRA `(.L_x_6) ;  /* 0x00000000000cc947 */ /* 0x000fea0003800000 */
[----:B------:R-:W-:Y:S01]  /*0a30*/  UCGABAR_WAIT ;  /* 0x0000000000007dc7 */ /* 0x000fe20008000000 */
[----:B------:R-:W-:Y:S01]  /*0a40*/  CCTL.IVALL ;  /* 0x00000000ff00798f */ /* 0x000fe20002000000 */
[----:B------:R-:W-:Y:S05]  /*0a50*/  BRA `(.L_x_7) ;  /* 0x0000000000047947 */ /* 0x000fea0003800000 */
.L_x_6:
[----:B------:R-:W-:Y:S06]  /*0a60*/  BAR.SYNC.DEFER_BLOCKING 0x0 ;  /* 0x0000000000007b1d */ /* 0x000fec0000010000 */
.L_x_7:
[----:B------:R-:W-:Y:S05]  /*0a70*/  @!P1 BRA `(.L_x_8) ;  /* 0x000000e000a49947 */ /* 0x000fea0003800000 */
[----:B------:R-:W-:-:S06]  /*0a80*/  UISETP.GT.U32.AND UP0, UPT, UR10, 0x1, UPT ;  /* 0x000000010a00788c */ /* 0x000fcc000bf04070 */
[----:B------:R-:W-:-:S13]  /*0a90*/  PLOP3.LUT P0, PT, PT, PT, UP0, 0x80, 0x0 ;  /* 0x000000000000781c */ /* 0x000fda0003f0f008 */
[----:B------:R-:W-:Y:S05]  /*0aa0*/  @P0 EXIT ;  /* 0x000000000000094d */ /* 0x000fea0003800000 */
[----:B------:R-:W-:Y:S01]  /*0ab0*/  IMAD.MOV.U32 R6, RZ, RZ, -0x1 ;  /* 0xffffffffff067424 */ /* 0x000fe200078e00ff */
[----:B------:R-:W-:Y:S01]  /*0ac0*/  ULDC.64 UR4, c[0x0][0x650] ;  /* 0x0001940000047ab9 */ /* 0x000fe20000000a00 */
[----:B------:R-:W-:Y:S01]  /*0ad0*/  IMAD.MOV.U32 R5, RZ, RZ, -0x1 ;  /* 0xffffffffff057424 */ /* 0x000fe200078e00ff */
[----:B------:R-:W-:Y:S01]  /*0ae0*/  ISETP.GE.U32.AND P0, PT, R19, UR4, PT ;  /* 0x0000000413007c0c */ /* 0x000fe2000bf06070 */
[----:B------:R-:W-:Y:S01]  /*0af0*/  UMOV UR22, 0xffffffff ;  /* 0xffffffff00167882 */ /* 0x000fe20000000000 */
[----:B------:R1:W-:Y:S01]  /*0b00*/  STL [R1+0x8c], R6 ;  /* 0x00008c0601007387 */ /* 0x0003e20000100800 */
[----:B------:R-:W-:Y:S02]  /*0b10*/  PRMT R4, RZ, 0x7610, R4 ;  /* 0x00007610ff047816 */ /* 0x000fe40000000004 */
[----:B------:R-:W-:Y:S01]  /*0b20*/  ISETP.GE.U32.AND.EX P0, PT, R23, UR5, PT, P0 ;  /* 0x0000000517007c0c */ /* 0x000fe2000bf06100 */
[----:B------:R1:W-:-:S12]  /*0b30*/  STL [R1+0x88], R5 ;  /* 0x0000880501007387 */ /* 0x0003d80000100800 */
[----:B-1----:R-:W-:Y:S05]  /*0b40*/  @P0 BRA `(.L_x_9) ;  /* 0x0000000400380947 */ /* 0x002fea0003800000 */
[----:B------:R-:W1:Y:S01]  /*0b50*/  LDC.64 R14, c[0x0][0x628] ;  /* 0x00018a00ff0e7b82 */ /* 0x000e620000000a00 */
[----:B------:R-:W-:Y:S02]  /*0b60*/  IMAD.MOV.U32 R4, RZ, RZ, R19 ;  /* 0x000000ffff047224 */ /* 0x000fe400078e0013 */
[----:B------:R-:W-:-:S05]  /*0b70*/  IMAD.MOV.U32 R5, RZ, RZ, R23 ;  /* 0x000000ffff057224 */ /* 0x000fca00078e0017 */
[----:B------:R-:W2:Y:S08]  /*0b80*/  LDC R10, c[0x0][0x630] ;  /* 0x00018c00ff0a7b82 */ /* 0x000eb00000000800 */
[----:B------:R-:W3:Y:S01]  /*0b90*/  LDC.64 R16, c[0x0][0x620] ;  /* 0x00018800ff107b82 */ /* 0x000ee20000000a00 */
[----:B-1----:R-:W-:-:S04]  /*0ba0*/  ISETP.NE.U32.AND P0, PT, R14, RZ, PT ;  /* 0x000000ff0e00720c */ /* 0x002fc80003f05070 */
[----:B------:R-:W-:-:S13]  /*0bb0*/  ISETP.NE.AND.EX P0, PT, R15, RZ, PT, P0 ;  /* 0x000000ff0f00720c */ /* 0x000fda0003f05300 */
[----:B--23--:R-:W-:Y:S05]  /*0bc0*/  @!P0 BRA `(.L_x_10) ;  /* 0x0000000000288947 */ /* 0x00cfea0003800000 */
[----:B------:R-:W1:Y:S02]  /*0bd0*/  LDC R9, c[0x0][0x634] ;  /* 0x00018d00ff097b82 */ /* 0x000e640000000800 */
[----:B-1----:R-:W-:-:S05]  /*0be0*/  IADD3 R9, P0, R19, R9, RZ ;  /* 0x0000000913097210 */ /* 0x002fca0007f1e0ff */
[----:B------:R-:W-:-:S04]  /*0bf0*/  IMAD.X R13, RZ, RZ, R23, P0 ;  /* 0x000000ffff0d7224 */ /* 0x000fc800000e0617 */
[----:B------:R-:W-:-:S04]  /*0c00*/  IMAD.WIDE.U32 R4, R13, R14, RZ ;  /* 0x0000000e0d047225 */ /* 0x000fc800078e00ff */
[----:B------:R-:W-:-:S04]  /*0c10*/  IMAD.WIDE.U32 R6, P0, R9, R15, R4 ;  /* 0x0000000f09067225 */ /* 0x000fc80007800004 */
[----:B------:R-:W-:-:S04]  /*0c20*/  IMAD.WIDE.U32 R4, R9, R14, RZ ;  /* 0x0000000e09047225 */ /* 0x000fc800078e00ff */
[----:B------:R-:W-:Y:S01]  /*0c30*/  IMAD.X R9, RZ, RZ, RZ, P0 ;  /* 0x000000ffff097224 */ /* 0x000fe200000e06ff */
[----:B------:R-:W-:Y:S01]  /*0c40*/  IADD3 RZ, P0, R5, R6, RZ ;  /* 0x0000000605ff7210 */ /* 0x000fe20007f1e0ff */
[----:B------:R-:W-:-:S04]  /*0c50*/  IMAD.MOV.U32 R8, RZ, RZ, R7 ;  /* 0x000000ffff087224 */ /* 0x000fc800078e0007 */
[----:B------:R-:W-:-:S08]  /*0c60*/  IMAD.WIDE.U32.X R4, R13, R15, R8, P0 ;  /* 0x0000000f0d047225 */ /* 0x000fd000000e0408 */
.L_x_10:
[----:B------:R-:W1:Y:S01]  /*0c70*/  LDC.64 R20, c[0x0][0x640] ;  /* 0x00019000ff147b82 */ /* 0x000e620000000a00 */
[-C--:B------:R-:W-:Y:S01]  /*0c80*/  SHF.R.U64 R22, R4, R10.reuse, R5 ;  /* 0x0000000a04167219 */ /* 0x080fe20000001205 */
[----:B------:R-:W-:Y:S01]  /*0c90*/  IMAD.MOV.U32 R4, RZ, RZ, R19 ;  /* 0x000000ffff047224 */ /* 0x000fe200078e0013 */
[----:B------:R-:W-:Y:S01]  /*0ca0*/  SHF.R.U32.HI R3, RZ, R10, R5 ;  /* 0x0000000aff037219 */ /* 0x000fe20000011605 */
[----:B------:R-:W-:Y:S01]  /*0cb0*/  IMAD.MOV.U32 R5, RZ, RZ, R23 ;  /* 0x000000ffff057224 */ /* 0x000fe200078e0017 */
[----:B------:R-:W-:Y:S01]  /*0cc0*/  IADD3 R7, P0, RZ, -R22, RZ ;  /* 0x80000016ff077210 */ /* 0x000fe20007f1e0ff */
[----:B0-----:R-:W-:Y:S02]  /*0cd0*/  IMAD R23, R11, R12, R2 ;  /* 0x0000000c0b177224 */ /* 0x001fe400078e0202 */
[----:B------:R-:W0:Y:S01]  /*0ce0*/  LDC R8, c[0x0][0x618] ;  /* 0x00018600ff087b82 */ /* 0x000e220000000800 */
[----:B------:R-:W-:Y:S02]  /*0cf0*/  IMAD.MOV.U32 R11, RZ, RZ, 0x1 ;  /* 0x00000001ff0b7424 */ /* 0x000fe400078e00ff */
[----:B------:R-:W-:-:S02]  /*0d00*/  IMAD.X R3, RZ, RZ, ~R3, P0 ;  /* 0x000000ffff037224 */ /* 0x000fc400000e0e03 */
[----:B------:R-:W-:-:S03]  /*0d10*/  IMAD.WIDE.U32 R4, R7, R16, R4 ;  /* 0x0000001007047225 */ /* 0x000fc600078e0004 */
[----:B------:R-:W2:Y:S01]  /*0d20*/  LDC R14, c[0x0][0x608] ;  /* 0x00018200ff0e7b82 */ /* 0x000ea20000000800 */
[----:B------:R-:W-:-:S04]  /*0d30*/  IMAD R6, R3, R16, RZ ;  /* 0x0000001003067224 */ /* 0x000fc800078e02ff */
[----:B------:R-:W-:-:S03]  /*0d40*/  IMAD R3, R7, R17, R6 ;  /* 0x0000001107037224 */ /* 0x000fc600078e0206 */
[----:B------:R-:W3:Y:S01]  /*0d50*/  LDC R18, c[0x0][0x658] ;  /* 0x00019600ff127b82 */ /* 0x000ee20000000800 */
[----:B------:R-:W-:Y:S01]  /*0d60*/  IMAD.IADD R3, R5, 0x1, R3 ;  /* 0x0000000105037824 */ /* 0x000fe200078e0203 */
[----:B-1----:R-:W-:Y:S01]  /*0d70*/  ISETP.NE.U32.AND P0, PT, R20, RZ, PT ;  /* 0x000000ff1400720c */ /* 0x002fe20003f05070 */
[----:B------:R-:W-:-:S03]  /*0d80*/  IMAD.MOV.U32 R5, RZ, RZ, -0x1 ;  /* 0xffffffffff057424 */ /* 0x000fc600078e00ff */
[----:B------:R-:W-:Y:S02]  /*0d90*/  ISETP.NE.AND.EX P0, PT, R21, RZ, PT, P0 ;  /* 0x000000ff1500720c */ /* 0x000fe40003f05300 */
[----:B------:R-:W1:Y:S01]  /*0da0*/  LDC R13, c[0x0][0x600] ;  /* 0x00018000ff0d7b82 */ /* 0x000e620000000800 */
[-CC-:B0-----:R-:W-:Y:S02]  /*0db0*/  SHF.R.U64 R10, R4, R8.reuse, R3.reuse ;  /* 0x00000008040a7219 */ /* 0x181fe40000001203 */
[----:B------:R-:W-:-:S05]  /*0dc0*/  SHF.R.U32.HI R3, RZ, R8, R3 ;  /* 0x00000008ff037219 */ /* 0x000fca0000011603 */
[----:B------:R-:W0:Y:S01]  /*0dd0*/  LDC R15, c[0x0][0x648] ;  /* 0x00019200ff0f7b82 */ /* 0x000e220000000800 */
[-CC-:B--2---:R-:W-:Y:S02]  /*0de0*/  SHF.R.U64 R19, R10, R14.reuse, R3.reuse ;  /* 0x0000000e0a137219 */ /* 0x184fe40000001203 */
[----:B------:R-:W-:-:S05]  /*0df0*/  SHF.R.U32.HI R3, RZ, R14, R3 ;  /* 0x0000000eff037219 */ /* 0x000fca0000011603 */
[----:B------:R-:W2:Y:S01]  /*0e00*/  LDC R17, c[0x0][0x638] ;  /* 0x00018e00ff117b82 */ /* 0x000ea20000000800 */
[-C--:B---3--:R-:W-:Y:S02]  /*0e10*/  SHF.L.U32 R2, R5, R18.reuse, RZ ;  /* 0x0000001205027219 */ /* 0x088fe400000006ff */
[--C-:B------:R-:W-:Y:S02]  /*0e20*/  SHF.R.U64 R12, R19, R18, R3.reuse ;  /* 0x00000012130c7219 */ /* 0x100fe40000001203 */
[----:B------:R-:W-:Y:S02]  /*0e30*/  LOP3.LUT R8, RZ, R2, RZ, 0x33, !PT ;  /* 0x00000002ff087212 */ /* 0x000fe400078e33ff */
[----:B------:R-:W-:Y:S01]  /*0e40*/  SHF.R.U32.HI R3, RZ, R18, R3 ;  /* 0x00000012ff037219 */ /* 0x000fe20000011603 */
[----:B------:R-:W3:Y:S01]  /*0e50*/  LDC R16, c[0x0][0x610] ;  /* 0x00018400ff107b82 */ /* 0x000ee20000000800 */
[----:B------:R-:W-:Y:S01]  /*0e60*/  IMAD.MOV.U32 R2, RZ, RZ, R12 ;  /* 0x000000ffff027224 */ /* 0x000fe200078e000c */
[----:B------:R-:W-:Y:S06]  /*0e70*/  @!P0 BRA `(.L_x_11) ;  /* 0x0000000000288947 */ /* 0x000fec0003800000 */
[----:B------:R-:W4:Y:S02]  /*0e80*/  LDC R7, c[0x0][0x64c] ;  /* 0x00019300ff077b82 */ /* 0x000f240000000800 */
[----:B----4-:R-:W-:-:S05]  /*0e90*/  IADD3 R7, P0, R12, R7, RZ ;  /* 0x000000070c077210 */ /* 0x010fca0007f1e0ff */
        /* <DEDUP_REMOVED lines=8> */
.L_x_11:
[----:B0-----:R-:W-:Y:S01]  /*0f20*/  SHF.R.U64 R4, R2, R15, R3 ;  /* 0x0000000f02047219 */ /* 0x001fe20000001203 */
[----:B-1----:R-:W-:Y:S01]  /*0f30*/  VIADD R5, R13, 0xffffffff ;  /* 0xffffffff0d057836 */ /* 0x002fe20000000000 */
[----:B------:R-:W-:Y:S02]  /*0f40*/  SHF.L.U32 R2, R11, R18, RZ ;  /* 0x000000120b027219 */ /* 0x000fe400000006ff */
[----:B------:R-:W-:Y:S01]  /*0f50*/  LOP3.LUT R3, R19, R8, RZ, 0xc0, !PT ;  /* 0x0000000813037212 */ /* 0x000fe200078ec0ff */
[----:B------:R-:W-:Y:S01]  /*0f60*/  IMAD.MOV R6, RZ, RZ, -R4 ;  /* 0x000000ffff067224 */ /* 0x000fe200078e0a04 */
[----:B------:R-:W-:Y:S02]  /*0f70*/  SEL R0, R0, R23, !P2 ;  /* 0x0000001700007207 */ /* 0x000fe40005000000 */
[----:B------:R-:W-:Y:S01]  /*0f80*/  LOP3.LUT R5, R10, R5, RZ, 0xc0, !PT ;  /* 0x000000050a057212 */ /* 0x000fe200078ec0ff */
[----:B------:R-:W-:Y:S01]  /*0f90*/  IMAD R3, R2, R4, R3 ;  /* 0x0000000402037224 */ /* 0x000fe200078e0203 */
[----:B------:R-:W-:Y:S01]  /*0fa0*/  R2UR UR22, R22 ;  /* 0x00000000161672ca */ /* 0x000fe200000e0000 */
[----:B--2---:R-:W-:-:S02]  /*0fb0*/  IMAD R2, R6, R17, R12 ;  /* 0x0000001106027224 */ /* 0x004fc400078e020c */
[----:B---3--:R-:W-:Y:S02]  /*0fc0*/  IMAD R0, R3, R16, R0 ;  /* 0x0000001003007224 */ /* 0x008fe400078e0200 */
[----:B------:R-:W-:Y:S02]  /*0fd0*/  IMAD R3, R2, R13, R5 ;  /* 0x0000000d02037224 */ /* 0x000fe400078e0205 */
[----:B------:R-:W-:-:S03]  /*0fe0*/  IMAD.MOV.U32 R4, RZ, RZ, 0x1 ;  /* 0x00000001ff047424 */ /* 0x000fc600078e00ff */
[----:B------:R-:W-:Y:S02]  /*0ff0*/  SEL R2, R3, R0, !P2 ;  /* 0x0000000003027207 */ /* 0x000fe40005000000 */
[----:B------:R-:W-:-:S03]  /*1000*/  SEL R0, R0, R3, !P2 ;  /* 0x0000000300007207 */ /* 0x000fc60005000000 */
[----:B------:R1:W-:Y:S04]  /*1010*/  STL [R1+0x88], R2 ;  /* 0x0000880201007387 */ /* 0x0003e80000100800 */
[----:B------:R1:W-:Y:S02]  /*1020*/  STL [R1+0x8c], R0 ;  /* 0x00008c0001007387 */ /* 0x0003e40000100800 */
.L_x_9:
[----:B------:R-:W-:-:S08]  /*1030*/  NOP ;  /* 0x0000000000007918 */ /* 0x000fd00000000000 */
[----:B------:R-:W2:Y:S02]  /*1040*/  USETMAXREG.TRY_ALLOC.CTAPOOL UP0, 0xe8 ;  /* 0x000000e8000079c8 */ /* 0x000ea40008000600 */
[----:B--2---:R-:W-:-:S13]  /*1050*/  PLOP3.LUT P0, PT, PT, PT, UP0, 0x80, 0x0 ;  /* 0x000000000000781c */ /* 0x004fda0003f0f008 */
[----:B------:R-:W-:Y:S05]  /*1060*/  @!P0 BRA `(.L_x_9) ;  /* 0xfffffffc00f08947 */ /* 0x000fea000383ffff */
[----:B------:R-:W-:Y:S01]  /*1070*/  ULDC.64 UR4, c[0x0][0x598] ;  /* 0x0001660000047ab9 */ /* 0x000fe20000000a00 */
[----:B------:R-:W-:Y:S01]  /*1080*/  ULDC.64 UR16, c[0x0][0x208] ;  /* 0x0000820000107ab9 */ /* 0x000fe20000000a00 */
[----:B------:R-:W-:-:S04]  /*1090*/  ISETP.NE.U32.AND P0, PT, RZ, UR4, PT ;  /* 0x00000004ff007c0c */ /* 0x000fc8000bf05070 */
[----:B------:R-:W-:-:S13]  /*10a0*/  ISETP.NE.AND.EX P0, PT, RZ, UR5, PT, P0 ;  /* 0x00000005ff007c0c */ /* 0x000fda000bf05300 */
[----:B------:R-:W-:Y:S05]  /*10b0*/  @!P0 BRA `(.L_x_12) ;  /* 0x0000000000208947 */ /* 0x000fea0003800000 */
[----:B-1----:R-:W1:Y:S02]  /*10c0*/  LDC.64 R2, c[0x0][0x598] ;  /* 0x00016600ff027b82 */ /* 0x002e640000000a00 */
[----:B-1----:R-:W2:Y:S02]  /*10d0*/  LDG.E.64 R2, desc[UR16][R2.64] ;  /* 0x0000001002027981 */ /* 0x002ea4000c1e1b00 */
[----:B--2---:R-:W-:-:S04]  /*10e0*/  ISETP.NE.U32.AND P0, PT, R2, RZ, PT ;  /* 0x000000ff0200720c */ /* 0x004fc80003f05070 */
[----:B------:R-:W-:-:S13]  /*10f0*/  ISETP.NE.AND.EX P0, PT, R3, RZ, PT, P0 ;  /* 0x000000ff0300720c */ /* 0x000fda0003f05300 */
[----:B------:R-:W-:Y:S05]  /*1100*/  @!P0 BRA `(.L_x_12) ;  /* 0x00000000000c8947 */ /* 0x000fea0003800000 */
[----:B------:R-:W2:Y:S02]  /*1110*/  LD.E R2, desc[UR16][R2.64] ;  /* 0x0000001002027980 */ /* 0x000ea4000c101900 */
[----:B--2---:R-:W-:Y:S01]  /*1120*/  R2UR UR20, R2 ;  /* 0x00000000021472ca */ /* 0x004fe200000e0000 */
[----:B------:R-:W-:-:S14]  /*1130*/  BRA `(.L_x_13) ;  /* 0x0000000000247947 */ /* 0x000fdc0003800000 */
.L_x_12:
[----:B------:R-:W-:Y:S02]  /*1140*/  ULDC.64 UR4, c[0x0][0x588] ;  /* 0x0001620000047ab9 */ /* 0x000fe40000000a00 */
[----:B------:R-:W-:-:S04]  /*1150*/  ISETP.NE.U32.AND P0, PT, RZ, UR4, PT ;  /* 0x00000004ff007c0c */ /* 0x000fc8000bf05070 */
[----:B------:R-:W-:-:S13]  /*1160*/  ISETP.NE.AND.EX P0, PT, RZ, UR5, PT, P0 ;  /* 0x00000005ff007c0c */ /* 0x000fda000bf05300 */
[----:B------:R-:W-:Y:S05]  /*1170*/  @!P0 BRA `(.L_x_14) ;  /* 0x0000000000108947 */ /* 0x000fea0003800000 */
[----:B-1----:R-:W1:Y:S02]  /*1180*/  LDC.64 R2, c[0x0][0x588] ;  /* 0x00016200ff027b82 */ /* 0x002e640000000a00 */
[----:B-1----:R-:W2:Y:S02]  /*1190*/  LDG.E R2, desc[UR16][R2.64] ;  /* 0x0000001002027981 */ /* 0x002ea4000c1e1900 */
[----:B--2---:R-:W-:Y:S01]  /*11a0*/  R2UR UR20, R2 ;  /* 0x00000000021472ca */ /* 0x004fe200000e0000 */
[----:B------:R-:W-:-:S14]  /*11b0*/  BRA `(.L_x_13) ;  /* 0x0000000000047947 */ /* 0x000fdc0003800000 */
.L_x_14:
[----:B------:R-:W-:-:S05]  /*11c0*/  ULDC UR20, c[0x0][0x580] ;  /* 0x0001600000147ab9 */ /* 0x000fca0000000800 */
.L_x_13:
[----:B------:R-:W-:Y:S02]  /*11d0*/  ULDC.64 UR4, c[0x0][0x5a0] ;  /* 0x0001680000047ab9 */ /* 0x000fe40000000a00 */
        /* <DEDUP_REMOVED lines=11> */
.L_x_15:
        /* <DEDUP_REMOVED lines=8> */
.L_x_17:
[----:B------:R-:W-:-:S05]  /*1310*/  ULDC UR19, c[0x0][0x584] ;  /* 0x0001610000137ab9 */ /* 0x000fca0000000800 */
.L_x_16:
[----:B------:R-:W-:-:S13]  /*1320*/  LOP3.LUT P0, RZ, R4, 0xff, RZ, 0xc0, !PT ;  /* 0x000000ff04ff7812 */ /* 0x000fda000780c0ff */
[----:B------:R-:W-:Y:S05]  /*1330*/  @!P0 EXIT ;  /* 0x000000000000894d */ /* 0x000fea0003800000 */
[----:B------:R-:W-:Y:S01]  /*1340*/  ULDC UR4, c[0x0][0x28c] ;  /* 0x0000a30000047ab9 */ /* 0x000fe20000000800 */
[----:B------:R-:W-:Y:S02]  /*1350*/  ULOP3.LUT UR21, UR13, 0x1, URZ, 0xfc, !UPT ;  /* 0x000000010d157892 */ /* 0x000fe4000f8efc3f */
[----:B------:R-:W-:-:S04]  /*1360*/  UIADD3 UR4, UR4, 0x3f, URZ ;  /* 0x0000003f04047890 */ /* 0x000fc8000fffe03f */
[----:B------:R-:W-:-:S04]  /*1370*/  USHF.R.S32.HI UR5, URZ, 0x1f, UR4 ;  /* 0x0000001f3f057899 */ /* 0x000fc80008011404 */
[----:B------:R-:W-:-:S03]  /*1380*/  ULEA.HI UR5, UR5, UR4, URZ, 0x6 ;  /* 0x0000000405057291 */ /* 0x000fc6000f8f303f */
[----:B------:R-:W-:Y:S01]  /*1390*/  UMOV UR4, URZ ;  /* 0x0000003f00047c82 */ /* 0x000fe20008000000 */
[----:B------:R-:W-:-:S03]  /*13a0*/  USHF.R.S32.HI UR12, URZ, 0x6, UR5 ;  /* 0x000000063f0c7899 */ /* 0x000fc60008011405 */
[----:B------:R-:W-:-:S09]  /*13b0*/  UMOV UR5, URZ ;  /* 0x0000003f00057c82 */ /* 0x000fd20008000000 */
.L_x_300:
[----:B-1----:R-:W1:Y:S01]  /*13c0*/  S2R R0, SR_TID.X ;  /* 0x0000000000007919 */ /* 0x002e620000002100 */
[----:B--2---:R-:W2:Y:S01]  /*13d0*/  S2UR UR11, SR_CgaCtaId ;  /* 0x00000000000b79c3 */ /* 0x004ea20000008800 */
[----:B------:R-:W-:Y:S01]  /*13e0*/  UMOV UR14, 0x400 ;  /* 0x00000400000e7882 */ /* 0x000fe20000000000 */
[----:B------:R-:W-:Y:S01]  /*13f0*/  UMOV UR6, URZ ;  /* 0x0000003f00067c82 */ /* 0x000fe20008000000 */
[----:B------:R-:W-:Y:S01]  /*1400*/  STL [R1+0x74], RZ ;  /* 0x000074ff01007387 */ /* 0x000fe20000100800 */
[----:B------:R-:W-:Y:S01]  /*1410*/  UMOV UR7, URZ ;  /* 0x0000003f00077c82 */ /* 0x000fe20008000000 */
[----:B------:R-:W-:Y:S01]  /*1420*/  UMOV UR8, URZ ;  /* 0x0000003f00087c82 */ /* 0x000fe20008000000 */
[----:B------:R-:W-:Y:S01]  /*1430*/  UMOV UR18, UR5 ;  /* 0x0000000500127c82 */ /* 0x000fe20008000000 */
[----:B------:R-:W-:Y:S01]  /*1440*/  STL [R1+0x70], RZ ;  /* 0x000070ff01007387 */ /* 0x000fe20000100800 */
[----:B---3--:R-:W3:Y:S01]  /*1450*/  LDC R2, c[0x0][0x28c] ;  /* 0x0000a300ff027b82 */ /* 0x008ee20000000800 */
[----:B------:R-:W-:-:S02]  /*1460*/  CS2R R4, SRZ ;  /* 0x0000000000047805 */ /* 0x000fc4000001ff00 */
[----:B------:R-:W-:Y:S01]  /*1470*/  CS2R R6, SRZ ;  /* 0x0000000000067805 */ /* 0x000fe2000001ff00 */
[----:B------:R-:W-:Y:S01]  /*1480*/  STL [R1+0x6c], RZ ;  /* 0x00006cff01007387 */ /* 0x000fe20000100800 */
[----:B------:R-:W-:Y:S02]  /*1490*/  CS2R R8, SRZ ;  /* 0x0000000000087805 */ /* 0x000fe4000001ff00 */
[----:B------:R-:W-:Y:S02]  /*14a0*/  CS2R R10, SRZ ;  /* 0x00000000000a7805 */ /* 0x000fe4000001ff00 */
[----:B------:R-:W-:Y:S01]  /*14b0*/  CS2R R12, SRZ ;  /* 0x00000000000c7805 */ /* 0x000fe2000001ff00 */
[----:B------:R-:W-:Y:S01]  /*14c0*/  STL [R1+0x68], RZ ;  /* 0x000068ff01007387 */ /* 0x000fe20000100800 */
[----:B------:R-:W-:Y:S02]  /*14d0*/  CS2R R14, SRZ ;  /* 0x00000000000e7805 */ /* 0x000fe4000001ff00 */
[----:B------:R-:W-:-:S02]  /*14e0*/  CS2R R16, SRZ ;  /* 0x0000000000107805 */ /* 0x000fc4000001ff00 */
[----:B0-----:R-:W-:Y:S01]  /*14f0*/  CS2R R18, SRZ ;  /* 0x0000000000127805 */ /* 0x001fe2000001ff00 */
[----:B------:R-:W-:Y:S01]  /*1500*/  STL [R1+0x64], RZ ;  /* 0x000064ff01007387 */ /* 0x000fe20000100800 */
[----:B------:R-:W-:Y:S02]  /*1510*/  CS2R R20, SRZ ;  /* 0x0000000000147805 */ /* 0x000fe4000001ff00 */
[----:B------:R-:W-:Y:S02]  /*1520*/  CS2R R22, SRZ ;  /* 0x0000000000167805 */ /* 0x000fe4000001ff00 */
[----:B------:R-:W-:Y:S01]  /*1530*/  CS2R R152, SRZ ;  /* 0x0000000000987805 */ /* 0x000fe2000001ff00 */
[----:B------:R-:W-:Y:S01]  /*1540*/  STL [R1+0x60], RZ ;  /* 0x000060ff01007387 */ /* 0x000fe20000100800 */
[----:B--2---:R-:W-:Y:S01]  /*1550*/  ULEA UR14, UR11, UR14, 0x18 ;  /* 0x0000000e0b0e7291 */ /* 0x004fe2000f8ec03f */
[----:B------:R-:W-:Y:S02]  /*1560*/  CS2R R154, SRZ ;  /* 0x00000000009a7805 */ /* 0x000fe4000001ff00 */
[----:B------:R-:W-:Y:S01]  /*1570*/  CS2R R156, SRZ ;  /* 0x00000000009c7805 */ /* 0x000fe2000001ff00 */
[----:B------:R-:W-:Y:S01]  /*1580*/  STL [R1+0x5c], RZ ;  /* 0x00005cff01007387 */ /* 0x000fe20000100800 */
[----:B------:R-:W-:-:S02]  /*1590*/  CS2R R158, SRZ ;  /* 0x00000000009e7805 */ /* 0x000fc4000001ff00 */
[----:B------:R-:W-:Y:S02]  /*15a0*/  CS2R R160, SRZ ;  /* 0x0000000000a07805 */ /* 0x000fe4000001ff00 */
[----:B------:R-:W-:Y:S02]  /*15b0*/  CS2R R162, SRZ ;  /* 0x0000000000a27805 */ /* 0x000fe4000001ff00 */
[----:B-1----:R-:W-:Y:S01]  /*15c0*/  LOP3.LUT R0, R0, 0x80, RZ, 0xc0, !PT ;  /* 0x0000008000007812 */ /* 0x002fe200078ec0ff */
[----:B------:R-:W-:Y:S01]  /*15d0*/  STL [R1+0x58], RZ ;  /* 0x000058ff01007387 */ /* 0x000fe20000100800 */
[----:B---3--:R-:W-:Y:S02]  /*15e0*/  ISETP.GE.AND P0, PT, R2, 0x1, PT ;  /* 0x000000010200780c */ /* 0x008fe40003f06270 */
[----:B------:R-:W-:Y:S02]  /*15f0*/  CS2R R2, SRZ ;  /* 0x0000000000027805 */ /* 0x000fe4000001ff00 */
[----:B------:R-:W-:Y:S01]  /*1600*/  SHF.R.U32.HI R0, RZ, 0x7, R0 ;  /* 0x00000007ff007819 */ /* 0x000fe20000011600 */
[----:B------:R-:W-:Y:S01]  /*1610*/  STL [R1+0x54], RZ ;  /* 0x000054ff01007387 */ /* 0x000fe20000100800 */
[----:B------:R-:W-:-:S02]  /*1620*/  CS2R R164, SRZ ;  /* 0x0000000000a47805 */ /* 0x000fc4000001ff00 */
[----:B------:R-:W-:Y:S02]  /*1630*/  CS2R R166, SRZ ;  /* 0x0000000000a67805 */ /* 0x000fe4000001ff00 */
[----:B------:R-:W-:Y:S01]  /*1640*/  CS2R R168, SRZ ;  /* 0x0000000000a87805 */ /* 0x000fe2000001ff00 */
[----:B------:R-:W-:Y:S01]  /*1650*/  STL [R1+0x50], RZ ;  /* 0x000050ff01007387 */ /* 0x000fe20000100800 */
[----:B------:R-:W-:Y:S02]  /*1660*/  CS2R R170, SRZ ;  /* 0x0000000000aa7805 */ /* 0x000fe4000001ff00 */
[----:B------:R-:W-:Y:S02]  /*1670*/  CS2R R172, SRZ ;  /* 0x0000000000ac7805 */ /* 0x000fe4000001ff00 */
[----:B------:R-:W-:Y:S01]  /*1680*/  CS2R R174, SRZ ;  /* 0x0000000000ae7805 */ /* 0x000fe2000001ff00 */
[----:B------:R-:W0:Y:S01]  /*1690*/  SHFL.IDX PT, R0, R0, RZ, 0x1f ;  /* 0x00001fff00007589 */ /* 0x000e2200000e0000 */
[----:B------:R-:W-:-:S02]  /*16a0*/  CS2R R176, SRZ ;  /* 0x0000000000b07805 */ /* 0x000fc4000001ff00 */
[----:B------:R-:W-:Y:S02]  /*16b0*/  CS2R R178, SRZ ;  /* 0x0000000000b27805 */ /* 0x000fe4000001ff00 */
[----:B------:R-:W-:Y:S01]  /*16c0*/  CS2R R180, SRZ ;  /* 0x0000000000b47805 */ /* 0x000fe2000001ff00 */
[----:B------:R1:W-:Y:S01]  /*16d0*/  STL [R1+0x4c], RZ ;  /* 0x00004cff01007387 */ /* 0x0003e20000100800 */
[----:B------:R-:W-:Y:S02]  /*16e0*/  CS2R R182, SRZ ;  /* 0x0000000000b67805 */ /* 0x000fe4000001ff00 */
[----:B------:R-:W-:Y:S02]  /*16f0*/  CS2R R184, SRZ ;  /* 0x0000000000b87805 */ /* 0x000fe4000001ff00 */
[----:B------:R-:W-:Y:S01]  /*1700*/  CS2R R186, SRZ ;  /* 0x0000000000ba7805 */ /* 0x000fe2000001ff00 */
[----:B------:R1:W-:Y:S01]  /*1710*/  STL [R1+0x48], RZ ;  /* 0x000048ff01007387 */ /* 0x0003e20000100800 */
        /* <DEDUP_REMOVED lines=14> */
[----:B------:R-:W-:Y:S02]  /*1800*/  CS2R R210, SRZ ;  /* 0x0000000000d27805 */ /* 0x000fe4000001ff00 */
[----:B0-----:R-:W-:Y:S01]  /*1810*/  R2UR UR9, R0 ;  /* 0x00000000000972ca */ /* 0x001fe200000e0000 */
[----:B------:R1:W-:Y:S01]  /*1820*/  STL [R1+0x38], RZ ;  /* 0x000038ff01007387 */ /* 0x0003e20000100800 */
[----:B------:R-:W-:Y:S01]  /*1830*/  IMAD.MOV.U32 R0, RZ, RZ, RZ ;  /* 0x000000ffff007224 */ /* 0x000fe200078e00ff */
[----:B------:R-:W-:-:S02]  /*1840*/  CS2R R212, SRZ ;  /* 0x0000000000d47805 */ /* 0x000fc4000001ff00 */
[----:B------:R-:W-:Y:S01]  /*1850*/  CS2R R214, SRZ ;  /* 0x0000000000d67805 */ /* 0x000fe2000001ff00 */
[----:B------:R1:W-:Y:S01]  /*1860*/  STL [R1+0x34], RZ ;  /* 0x000034ff01007387 */ /* 0x0003e20000100800 */
[----:B------:R-:W-:Y:S02]  /*1870*/  CS2R R216, SRZ ;  /* 0x0000000000d87805 */ /* 0x000fe4000001ff00 */
[----:B------:R-:W-:Y:S02]  /*1880*/  CS2R R218, SRZ ;  /* 0x0000000000da7805 */ /* 0x000fe4000001ff00 */
[----:B------:R-:W-:Y:S01]  /*1890*/  CS2R R220, SRZ ;  /* 0x0000000000dc7805 */ /* 0x000fe2000001ff00 */
[----:B------:R1:W-:Y:S01]  /*18a0*/  STL [R1+0x30], RZ ;  /* 0x000030ff01007387 */ /* 0x0003e20000100800 */
[----:B------:R-:W-:Y:S02]  /*18b0*/  CS2R R222, SRZ ;  /* 0x0000000000de7805 */ /* 0x000fe4000001ff00 */
[----:B------:R-:W-:Y:S01]  /*18c0*/  CS2R R224, SRZ ;  /* 0x0000000000e07805 */ /* 0x000fe2000001ff00 */
[----:B------:R-:W-:Y:S01]  /*18d0*/  IMAD.MOV.U32 R226, RZ, RZ, RZ ;  /* 0x000000ffffe27224 */ /* 0x000fe200078e00ff */
[----:B------:R1:W-:Y:S01]  /*18e0*/  STL [R1+0x2c], RZ ;  /* 0x00002cff01007387 */ /* 0x0003e20000100800 */
[----:B------:R-:W-:Y:S01]  /*18f0*/  ULEA.HI UR10, UR9, UR9, URZ, 0x1 ;  /* 0x00000009090a7291 */ /* 0x000fe2000f8f083f */
[----:B------:R-:W-:Y:S01]  /*1900*/  IMAD.U32 R227, RZ, RZ, UR4 ;  /* 0x00000004ffe37e24 */ /* 0x000fe2000f8e00ff */
[----:B------:R-:W-:Y:S01]  /*1910*/  CS2R R24, SRZ ;  /* 0x0000000000187805 */ /* 0x000fe2000001ff00 */
[----:B------:R1:W-:Y:S01]  /*1920*/  STL [R1+0x28], RZ ;  /* 0x000028ff01007387 */ /* 0x0003e20000100800 */
[----:B------:R-:W-:Y:S01]  /*1930*/  ULOP3.LUT UR10, UR10, 0xffffe, URZ, 0xc0, !UPT ;  /* 0x000ffffe0a0a7892 */ /* 0x000fe2000f8ec03f */
[----:B------:R-:W-:-:S02]  /*1940*/  CS2R R26, SRZ ;  /* 0x00000000001a7805 */ /* 0x000fc4000001ff00 */
[----:B------:R-:W-:Y:S01]  /*1950*/  CS2R R28, SRZ ;  /* 0x00000000001c7805 */ /* 0x000fe2000001ff00 */
[----:B------:R1:W-:Y:S01]  /*1960*/  STL [R1+0x24], RZ ;  /* 0x000024ff01007387 */ /* 0x0003e20000100800 */
[----:B------:R-:W-:Y:S01]  /*1970*/  UIADD3 UR10, UR9, -UR10, URZ ;  /* 0x8000000a090a7290 */ /* 0x000fe2000fffe03f */
[----:B----4-:R-:W-:Y:S02]  /*1980*/  CS2R R30, SRZ ;  /* 0x00000000001e7805 */ /* 0x010fe4000001ff00 */
[----:B------:R-:W-:Y:S01]  /*1990*/  CS2R R32, SRZ ;  /* 0x0000000000207805 */ /* 0x000fe2000001ff00 */
[----:B------:R1:W-:Y:S01]  /*19a0*/  STL [R1+0x20], RZ ;  /* 0x000020ff01007387 */ /* 0x0003e20000100800 */
[----:B------:R-:W-:Y:S01]  /*19b0*/  ULEA UR10, UR10, UR14, 0xc ;  /* 0x0000000e0a0a7291 */ /* 0x000fe2000f8e603f */
[----:B------:R-:W-:Y:S02]  /*19c0*/  CS2R R34, SRZ ;  /* 0x0000000000227805 */ /* 0x000fe4000001ff00 */
[----:B------:R-:W-:Y:S01]  /*19d0*/  CS2R R36, SRZ ;  /* 0x0000000000247805 */ /* 0x000fe2000001ff00 */
[----:B------:R1:W-:Y:S01]  /*19e0*/  STL [R1+0x1c], RZ ;  /* 0x00001cff01007387 */ /* 0x0003e20000100800 */
[----:B------:R-:W-:Y:S01]  /*19f0*/  UIADD3 UR10, UR10, 0x180, URZ ;  /* 0x000001800a0a7890 */ /* 0x000fe2000fffe03f */
[----:B------:R-:W-:-:S02]  /*1a00*/  CS2R R38, SRZ ;  /* 0x0000000000267805 */ /* 0x000fc4000001ff00 */
[----:B------:R-:W-:Y:S01]  /*1a10*/  CS2R R40, SRZ ;  /* 0x0000000000287805 */ /* 0x000fe2000001ff00 */
[----:B------:R1:W-:Y:S01]  /*1a20*/  STL [R1+0x18], RZ ;  /* 0x000018ff01007387 */ /* 0x0003e20000100800 */
[----:B------:R-:W-:Y:S01]  /*1a30*/  USHF.R.U32.HI UR10, URZ, 0x4, UR10 ;  /* 0x000000043f0a7899 */ /* 0x000fe2000801160a */
[----:B------:R-:W-:Y:S02]  /*1a40*/  CS2R R42, SRZ ;  /* 0x00000000002a7805 */ /* 0x000fe4000001ff00 */
[----:B------:R-:W-:Y:S01]  /*1a50*/  CS2R R44, SRZ ;  /* 0x00000000002c7805 */ /* 0x000fe2000001ff00 */
[----:B------:R1:W-:Y:S01]  /*1a60*/  STL [R1+0x14], RZ ;  /* 0x000014ff01007387 */ /* 0x0003e20000100800 */
[----:B------:R-:W-:Y:S01]  /*1a70*/  ULOP3.LUT UR15, UR10, 0x3fff, URZ, 0xc0, !UPT ;  /* 0x00003fff0a0f7892 */ /* 0x000fe2000f8ec03f */
        /* <DEDUP_REMOVED lines=18> */
[----:B------:R1:W-:Y:S01]  /*1ba0*/  STL [R1], RZ ;  /* 0x000000ff01007387 */ /* 0x0003e20000100800 */
[----:B------:R-:W-:-:S02]  /*1bb0*/  CS2R R74, SRZ ;  /* 0x00000000004a7805 */ /* 0x000fc4000001ff00 */
[----:B------:R-:W-:Y:S02]  /*1bc0*/  CS2R R76, SRZ ;  /* 0x00000000004c7805 */ /* 0x000fe4000001ff00 */
[----:B------:R-:W-:Y:S02]  /*1bd0*/  CS2R R78, SRZ ;  /* 0x00000000004e7805 */ /* 0x000fe4000001ff00 */
[----:B------:R-:W-:Y:S02]  /*1be0*/  CS2R R80, SRZ ;  /* 0x0000000000507805 */ /* 0x000fe4000001ff00 */
[----:B------:R-:W-:Y:S02]  /*1bf0*/  CS2R R82, SRZ ;  /* 0x0000000000527805 */ /* 0x000fe4000001ff00 */
[----:B------:R-:W-:Y:S02]  /*1c00*/  CS2R R84, SRZ ;  /* 0x0000000000547805 */ /* 0x000fe4000001ff00 */
        /* <DEDUP_REMOVED lines=32> */
[----:B------:R-:W-:Y:S01]  /*1e10*/  CS2R R150, SRZ ;  /* 0x0000000000967805 */ /* 0x000fe2000001ff00 */
[----:B-1----:R-:W-:Y:S06]  /*1e20*/  @!P0 BRA `(.L_x_18) ;  /* 0x0000001000688947 */ /* 0x002fec0003800000 */
[----:B------:R-:W-:-:S06]  /*1e30*/  UISETP.NE.AND UP0, UPT, UR21, 0x3, UPT ;  /* 0x000000031500788c */ /* 0x000fcc000bf05270 */
[----:B------:R-:W-:-:S13]  /*1e40*/  PLOP3.LUT P1, PT, PT, PT, UP0, 0x80, 0x0 ;  /* 0x000000000000781c */ /* 0x000fda0003f2f008 */
[----:B------:R-:W-:Y:S05]  /*1e50*/  @!P1 BRA `(.L_x_19) ;  /* 0x0000000000049947 */ /* 0x000fea0003800000 */
[----:B------:R-:W-:Y:S01]  /*1e60*/  BPT.TRAP 0x1 ;  /* 0x000000040000795c */ /* 0x000fe20000300000 */
.L_x_19:
[----:B------:R-:W-:Y:S01]  /*1e70*/  ULEA UR6, UR5, UR14, 0x3 ;  /* 0x0000000e05067291 */ /* 0x000fe2000f8e183f */
[----:B------:R-:W-:-:S05]  /*1e80*/  IMAD.U32 R0, RZ, RZ, UR4 ;  /* 0x00000004ff007e24 */ /* 0x000fca000f8e00ff */
[----:B------:R-:W-:-:S04]  /*1e90*/  SHF.L.U32 R0, R0, 0x1f, RZ ;  /* 0x0000001f00007819 */ /* 0x000fc800000006ff */
[----:B------:R0:W1:Y:S01]  /*1ea0*/  SYNCS.PHASECHK.TRANS64.TRYWAIT P0, [UR6], R0 ;  /* 0x00000000ff0075a7 */ /* 0x0000620008000146 */
[----:B------:R-:W-:Y:S05]  /*1eb0*/  @!P1 BRA `(.L_x_20) ;  /* 0x0000000000049947 */ /* 0x000fea0003800000 */
[----:B------:R-:W-:Y:S01]  /*1ec0*/  BPT.TRAP 0x1 ;  /* 0x000000040000795c */ /* 0x000fe20000300000 */
.L_x_20:
[----:B-1----:R-:W-:Y:S05]  /*1ed0*/  @P0 BRA `(.L_x_21) ;  /* 0x0000000000080947 */ /* 0x002fea0003800000 */
[----:B------:R-:W1:Y:S02]  /*1ee0*/  SYNCS.PHASECHK.TRANS64.TRYWAIT P0, [UR6], R0 ;  /* 0x00000000ff0075a7 */ /* 0x000e640008000146 */
[----:B-1----:R-:W-:Y:S05]  /*1ef0*/  @!P0 BRA `(.L_x_22) ;  /* 0x000000e400d08947 */ /* 0x002fea0003800000 */
.L_x_21:
[----:B------:R-:W-:Y:S01]  /*1f00*/  UIADD3 UR6, UR14, 0x12180, URZ ;  /* 0x000121800e067890 */ /* 0x000fe2000fffe03f */
[----:B------:R-:W-:Y:S01]  /*1f10*/  WARPGROUP.ARRIVE ;  /* 0x00000000000079c5 */ /* 0x000fe20000000000 */
[----:B------:R-:W-:Y:S01]  /*1f20*/  ULOP3.LUT UR8, UR15, 0x10000, URZ, 0xfc, !UPT ;  /* 0x000100000f087892 */ /* 0x000fe2000f8efc3f */
[----:B------:R2:W-:Y:S01]  /*1f30*/  STL [R1+0x74], RZ ;  /* 0x000074ff01007387 */ /* 0x0005e20000100800 */
[----:B------:R-:W-:Y:S01]  /*1f40*/  USHF.R.U32.HI UR6, URZ, 0x4, UR6 ;  /* 0x000000043f067899 */ /* 0x000fe20008011606 */
[----:B01----:R-:W-:Y:S01]  /*1f50*/  IMAD.MOV.U32 R0, RZ, RZ, RZ ;  /* 0x000000ffff007224 */ /* 0x003fe200078e00ff */
[----:B------:R-:W-:Y:S01]  /*1f60*/  ULEA UR8, UR5, UR8, 0x9 ;  /* 0x0000000805087291 */ /* 0x000fe2000f8e483f */
[----:B------:R2:W-:Y:S01]  /*1f70*/  STL [R1+0x70], RZ ;  /* 0x000070ff01007387 */ /* 0x0005e20000100800 */
[----:B------:R-:W-:Y:S01]  /*1f80*/  ULOP3.LUT UR6, UR6, 0x3fff, URZ, 0xc0, !UPT ;  /* 0x00003fff06067892 */ /* 0x000fe2000f8ec03f */
[----:B------:R-:W-:Y:S01]  /*1f90*/  CS2R R2, SRZ ;  /* 0x0000000000027805 */ /* 0x000fe2000001ff00 */
[----:B------:R-:W-:Y:S01]  /*1fa0*/  UMOV UR9, 0x80000020 ;  /* 0x8000002000097882 */ /* 0x000fe20000000000 */
[----:B------:R-:W-:Y:S01]  /*1fb0*/  UMOV UR11, 0x80000020 ;  /* 0x80000020000b7882 */ /* 0x000fe20000000000 */
[----:B------:R-:W-:Y:S01]  /*1fc0*/  ULOP3.LUT UR6, UR6, 0x10000, URZ, 0xfc, !UPT ;  /* 0x0001000006067892 */ /* 0x000fe2000f8efc3f */
[----:B------:R2:W-:Y:S01]  /*1fd0*/  STL [R1+0x6c], RZ ;  /* 0x00006cff01007387 */ /* 0x0005e20000100800 */
[----:B------:R-:W-:Y:S01]  /*1fe0*/  ULDC UR7, c[0x0][0x50c] ;  /* 0x0001430000077ab9 */ /* 0x000fe20000000800 */
[----:B------:R-:W-:Y:S01]  /*1ff0*/  CS2R R4, SRZ ;  /* 0x0000000000047805 */ /* 0x000fe2000001ff00 */
[----:B------:R-:W-:Y:S01]  /*2000*/  ULEA UR10, UR5, UR6, 0xa ;  /* 0x00000006050a7291 */ /* 0x000fe2000f8e503f */
[----:B------:R2:W-:Y:S01]  /*2010*/  STL [R1+0x68], RZ ;  /* 0x000068ff01007387 */ /* 0x0005e20000100800 */
[----:B------:R-:W-:Y:S01]  /*2020*/  UISETP.NE.AND UP0, UPT, UR7, 0x2, UPT ;  /* 0x000000020700788c */ /* 0x000fe2000bf05270 */
[----:B------:R-:W-:Y:S01]  /*2030*/  CS2R R6, SRZ ;  /* 0x0000000000067805 */ /* 0x000fe2000001ff00 */
[----:B------:R-:W-:Y:S01]  /*2040*/  UMOV UR6, 0x2 ;  /* 0x0000000200067882 */ /* 0x000fe20000000000 */
[----:B------:R2:W-:Y:S01]  /*2050*/  STL [R1+0x64], RZ ;  /* 0x000064ff01007387 */ /* 0x0005e20000100800 */
[----:B------:R-:W-:Y:S01]  /*2060*/  USEL UR7, URZ, 0x1, UP0 ;  /* 0x000000013f077887 */ /* 0x000fe20008000000 */
[----:B------:R-:W-:-:S02]  /*2070*/  CS2R R8, SRZ ;  /* 0x0000000000087805 */ /* 0x000fc4000001ff00 */
[----:B------:R-:W-:Y:S01]  /*2080*/  CS2R R10, SRZ ;  /* 0x00000000000a7805 */ /* 0x000fe2000001ff00 */
[----:B------:R-:W-:Y:S01]  /*2090*/  QGMMA.64x256x32.F32.E4M3.E4M3 R24, gdesc[UR8], RZ, !UPT ;  /* 0x03e00000081879f3 */ /* 0x000fe2000c7008ff */
[----:B------:R2:W-:Y:S01]  /*20a0*/  STL [R1+0x60], RZ ;  /* 0x000060ff01007387 */ /* 0x0005e20000100800 */
[----:B------:R-:W-:Y:S01]  /*20b0*/  UIADD3 UR8, UR8, 0x2, URZ ;  /* 0x0000000208087890 */ /* 0x000fe2000fffe03f */
[----:B------:R-:W-:Y:S01]  /*20c0*/  ISETP.NE.AND P0, PT, RZ, UR7, PT ;  /* 0x00000007ff007c0c */ /* 0x000fe2000bf05270 */
[----:B------:R-:W-:Y:S01]  /*20d0*/  UIADD3 UR10, UR10, 0x2, URZ ;  /* 0x000000020a0a7890 */ /* 0x000fe2000fffe03f */
[----:B------:R2:W-:Y:S01]  /*20e0*/  STL [R1+0x5c], RZ ;  /* 0x00005cff01007387 */ /* 0x0005e20000100800 */
[----:B------:R-:W-:Y:S01]  /*20f0*/  UMOV UR9, 0x80000020 ;  /* 0x8000002000097882 */ /* 0x000fe20000000000 */
[----:B------:R-:W-:Y:S01]  /*2100*/  UMOV UR11, 0x80000020 ;  /* 0x80000020000b7882 */ /* 0x000fe20000000000 */
        /* <DEDUP_REMOVED lines=58> */
[----:B------:R-:W-:-:S03]  /*24b0*/  IMAD.MOV.U32 R226, RZ, RZ, RZ ;  /* 0x000000ffffe27224 */ /* 0x000fc600078e00ff */
[----:B------:R2:W-:Y:S04]  /*24c0*/  STL [R1+0x1c], RZ ;  /* 0x00001cff01007387 */ /* 0x0005e80000100800 */
[----:B------:R2:W-:Y:S04]  /*24d0*/  STL [R1+0x18], RZ ;  /* 0x000018ff01007387 */ /* 0x0005e80000100800 */
[----:B------:R2:W-:Y:S04]  /*24e0*/  STL [R1+0x14], RZ ;  /* 0x000014ff01007387 */ /* 0x0005e80000100800 */
[----:B------:R2:W-:Y:S04]  /*24f0*/  STL [R1+0x10], RZ ;  /* 0x000010ff01007387 */ /* 0x0005e80000100800 */
[----:B------:R2:W-:Y:S04]  /*2500*/  STL [R1+0xc], RZ ;  /* 0x00000cff01007387 */ /* 0x0005e80000100800 */
[----:B------:R2:W-:Y:S04]  /*2510*/  STL [R1+0x8], RZ ;  /* 0x000008ff01007387 */ /* 0x0005e80000100800 */
[----:B------:R2:W-:Y:S04]  /*2520*/  STL [R1+0x4], RZ ;  /* 0x000004ff01007387 */ /* 0x0005e80000100800 */
[----:B------:R2:W-:Y:S01]  /*2530*/  STL [R1], RZ ;  /* 0x000000ff01007387 */ /* 0x0005e20000100800 */
[----:B------:R-:W-:Y:S01]  /*2540*/  QGMMA.64x256x32.F32.E4M3.E4M3 R24, gdesc[UR8], R24, gsb0 ;  /* 0x03e00000081879f3 */ /* 0x000fe20008000818 */
[----:B------:R-:W-:Y:S05]  /*2550*/  @!P0 BRA `(.L_x_23) ;  /* 0x0000000800808947 */ /* 0x000fea0003800000 */
[----:B------:R-:W-:Y:S02]  /*2560*/  WARPGROUP.DEPBAR.LE gsb0, 0x0 ;  /* 0x00008000000079c5 */ /* 0x000fe40000010000 */
[----:B------:R-:W-:-:S01]  /*2570*/  FADD R227, RZ, R122 ;  /* 0x0000007affe37221 */ /* 0x000fc20000000000 */
[----:B------:R-:W-:Y:S01]  /*2580*/  FADD R226, RZ, R24 ;  /* 0x00000018ffe27221 */ /* 0x000fe20000000000 */
[----:B------:R-:W-:-:S01]  /*2590*/  FADD R225, RZ, R25 ;  /* 0x00000019ffe17221 */ /* 0x000fc20000000000 */
[----:B------:R-:W-:Y:S01]  /*25a0*/  FADD R224, RZ, R26 ;  /* 0x0000001affe07221 */ /* 0x000fe20000000000 */
[----:B------:R-:W-:-:S01]  /*25b0*/  FADD R223, RZ, R27 ;  /* 0x0000001bffdf7221 */ /* 0x000fc20000000000 */
[----:B------:R0:W-:Y:S01]  /*25c0*/  STL [R1], R227 ;  /* 0x000000e301007387 */ /* 0x0001e20000100800 */
[----:B------:R-:W-:-:S01]  /*25d0*/  FADD R222, RZ, R28 ;  /* 0x0000001cffde7221 */ /* 0x000fc20000000000 */
[----:B------:R-:W-:Y:S01]  /*25e0*/  FADD R221, RZ, R29 ;  /* 0x0000001dffdd7221 */ /* 0x000fe20000000000 */
[----:B------:R-:W-:-:S01]  /*25f0*/  FADD R220, RZ, R30 ;  /* 0x0000001effdc7221 */ /* 0x000fc20000000000 */
[----:B------:R-:W-:Y:S01]  /*2600*/  FADD R219, RZ, R31 ;  /* 0x0000001fffdb7221 */ /* 0x000fe20000000000 */
[----:B------:R-:W-:-:S01]  /*2610*/  FADD R218, RZ, R32 ;  /* 0x00000020ffda7221 */ /* 0x000fc20000000000 */
[----:B------:R-:W-:Y:S01]  /*2620*/  FADD R217, RZ, R33 ;  /* 0x00000021ffd97221 */ /* 0x000fe20000000000 */
[----:B------:R-:W-:-:S01]  /*2630*/  FADD R216, RZ, R34 ;  /* 0x00000022ffd87221 */ /* 0x000fc20000000000 */
[----:B------:R-:W-:Y:S01]  /*2640*/  FADD R215, RZ, R35 ;  /* 0x00000023ffd77221 */ /* 0x000fe20000000000 */
[----:B------:R-:W-:-:S01]  /*2650*/  FADD R214, RZ, R36 ;  /* 0x00000024ffd67221 */ /* 0x000fc20000000000 */
[----:B0-----:R-:W-:Y:S01]  /*2660*/  FADD R227, RZ, R123 ;  /* 0x0000007bffe37221 */ /* 0x001fe20000000000 */
[----:B------:R-:W-:-:S01]  /*2670*/  FADD R213, RZ, R37 ;  /* 0x00000025ffd57221 */ /* 0x000fc20000000000 */
[----:B------:R-:W-:Y:S01]  /*2680*/  FADD R212, RZ, R38 ;  /* 0x00000026ffd47221 */ /* 0x000fe20000000000 */
[----:B------:R-:W-:-:S01]  /*2690*/  FADD R211, RZ, R39 ;  /* 0x00000027ffd37221 */ /* 0x000fc20000000000 */
[----:B------:R-:W-:Y:S01]  /*26a0*/  FADD R210, RZ, R40 ;  /* 0x00000028ffd27221 */ /* 0x000fe20000000000 */
[----:B------:R0:W-:Y:S01]  /*26b0*/  STL [R1+0x4], R227 ;  /* 0x000004e301007387 */ /* 0x0001e20000100800 */
        /* <DEDUP_REMOVED lines=93> */
[----:B------:R-:W-:Y:S01]  /*2c90*/  UMOV UR6, URZ ;  /* 0x0000003f00067c82 */ /* 0x000fe20008000000 */
[----:B0-----:R-:W-:-:S05]  /*2ca0*/  FADD R227, RZ, R130 ;  /* 0x00000082ffe37221 */ /* 0x001fca0000000000 */
[----:B------:R0:W-:Y:S02]  /*2cb0*/  STL [R1+0x20], R227 ;  /* 0x000020e301007387 */ /* 0x0001e40000100800 */
        /* <DEDUP_REMOVED lines=42> */
.L_x_23:
[----:B------:R-:W-:-:S04]  /*2f60*/  UIADD3 UR18, UR5, 0x1, URZ ;  /* 0x0000000105127890 */ /* 0x000fc8000fffe03f */
[----:B------:R-:W-:-:S04]  /*2f70*/  UISETP.NE.AND UP0, UPT, UR18, 0x9, UPT ;  /* 0x000000091200788c */ /* 0x000fc8000bf05270 */
[----:B------:R-:W-:Y:S02]  /*2f80*/  USEL UR8, URZ, 0x1, UP0 ;  /* 0x000000013f087887 */ /* 0x000fe40008000000 */
[----:B------:R-:W-:Y:S02]  /*2f90*/  USEL UR18, UR18, URZ, UP0 ;  /* 0x0000003f12127287 */ /* 0x000fe40008000000 */
[----:B------:R-:W-:-:S06]  /*2fa0*/  ULOP3.LUT UR8, UR4, UR8, URZ, 0x3c, !UPT ;  /* 0x0000000804087292 */ /* 0x000fcc000f8e3c3f */
[----:B0-----:R-:W-:Y:S01]  /*2fb0*/  IMAD.U32 R227, RZ, RZ, UR8 ;  /* 0x00000008ffe37e24 */ /* 0x001fe2000f8e00ff */
[----:B------:R-:W-:-:S06]  /*2fc0*/  UMOV UR8, 0x1 ;  /* 0x0000000100087882 */ /* 0x000fcc0000000000 */
.L_x_18:
[----:B------:R-:W-:-:S04]  /*2fd0*/  UISETP.LT.AND UP0, UPT, UR12, 0x1, UPT ;  /* 0x000000010c00788c */ /* 0x000fc8000bf01270 */
[----:B------:R-:W-:-:S04]  /*2fe0*/  USEL UR9, UR12, 0x1, UP0 ;  /* 0x000000010c097887 */ /* 0x000fc80008000000 */
[----:B------:R-:W-:-:S04]  /*2ff0*/  UIADD3 UR9, UR12, -UR9, URZ ;  /* 0x800000090c097290 */ /* 0x000fc8000fffe03f */
[----:B------:R-:W-:-:S06]  /*3000*/  UISETP.GE.AND UP0, UPT, UR9, 0x1, UPT ;  /* 0x000000010900788c */ /* 0x000fcc000bf06270 */
[----:B------:R-:W-:-:S13]  /*3010*/  PLOP3.LUT P0, PT, PT, PT, UP0, 0x80, 0x0 ;  /* 0x000000000000781c */ /* 0x000fda0003f0f008 */
[----:B------:R-:W-:Y:S05]  /*3020*/  @!P0 BRA `(.L_x_24) ;  /* 0x0000001000a48947 */ /* 0x000fea0003800000 */
[----:B------:R-:W-:Y:S01]  /*3030*/  IMAD.U32 R228, RZ, RZ, UR9 ;  /* 0x00000009ffe47e24 */ /* 0x000fe2000f8e00ff */
[----:B------:R-:W-:Y:S01]  /*3040*/  UMOV UR23, UR5 ;  /* 0x0000000500177c82 */ /* 0x000fe20008000000 */
[----:B------:R-:W-:-:S05]  /*3050*/  ULDC UR24, c[0x0][0x50c] ;  /* 0x0001430000187ab9 */ /* 0x000fca0000000800 */
.L_x_32:
[----:B------:R-:W-:-:S06]  /*3060*/  UISETP.NE.AND UP0, UPT, UR21, 0x3, UPT ;  /* 0x000000031500788c */ /* 0x000fcc000bf05270 */
[----:B------:R-:W-:-:S13]  /*3070*/  PLOP3.LUT P1, PT, PT, PT, UP0, 0x80, 0x0 ;  /* 0x000000000000781c */ /* 0x000fda0003f2f008 */
[----:B-1---5:R-:W-:Y:S05]  /*3080*/  @!P1 BRA `(.L_x_25) ;  /* 0x0000000000049947 */ /* 0x022fea0003800000 */
[----:B------:R-:W-:Y:S01]  /*3090*/  BPT.TRAP 0x1 ;  /* 0x000000040000795c */ /* 0x000fe20000300000 */
.L_x_25:
[----:B------:R-:W0:Y:S01]  /*30a0*/  S2UR UR9, SR_CgaCtaId ;  /* 0x00000000000979c3 */ /* 0x000e220000008800 */
[----:B------:R-:W-:Y:S01]  /*30b0*/  UMOV UR14, 0x400 ;  /* 0x00000400000e7882 */ /* 0x000fe20000000000 */
[----:B------:R-:W-:Y:S01]  /*30c0*/  SHF.L.U32 R229, R227, 0x1f, RZ ;  /* 0x0000001fe3e57819 */ /* 0x000fe200000006ff */
[----:B0-----:R-:W-:-:S04]  /*30d0*/  ULEA UR14, UR9, UR14, 0x18 ;  /* 0x0000000e090e7291 */ /* 0x001fc8000f8ec03f */
[----:B------:R-:W-:-:S09]  /*30e0*/  ULEA UR9, UR18, UR14, 0x3 ;  /* 0x0000000e12097291 */ /* 0x000fd2000f8e183f */
[----:B------:R0:W1:Y:S01]  /*30f0*/  SYNCS.PHASECHK.TRANS64.TRYWAIT P0, [UR9], R229 ;  /* 0x000000e5ff0075a7 */ /* 0x0000620008000149 */
[----:B------:R-:W-:Y:S05]  /*3100*/  @!P1 BRA `(.L_x_26) ;  /* 0x0000000000049947 */ /* 0x000fea0003800000 */
[----:B------:R-:W-:Y:S01]  /*3110*/  BPT.TRAP 0x1 ;  /* 0x000000040000795c */ /* 0x000fe20000300000 */
.L_x_26:
[----:B-1----:R-:W-:Y:S05]  /*3120*/  @P0 BRA `(.L_x_27) ;  /* 0x0000000000080947 */ /* 0x002fea0003800000 */
[----:B------:R-:W1:Y:S02]  /*3130*/  SYNCS.PHASECHK.TRANS64.TRYWAIT P0, [UR9], R229 ;  /* 0x000000e5ff0075a7 */ /* 0x000e640008000149 */
[----:B-1----:R-:W-:Y:S05]  /*3140*/  @!P0 BRA `(.L_x_28) ;  /* 0x000000d400548947 */ /* 0x002fea0003800000 */
.L_x_27:
[----:B------:R-:W-:Y:S01]  /*3150*/  UIADD3 UR9, UR14, 0x12180, URZ ;  /* 0x000121800e097890 */ /* 0x000fe2000fffe03f */
[----:B------:R-:W-:Y:S01]  /*3160*/  WARPGROUP.ARRIVE ;  /* 0x00000000000079c5 */ /* 0x000fe20000000000 */
[----:B------:R-:W-:Y:S02]  /*3170*/  UISETP.NE.AND UP0, UPT, UR7, URZ, UPT ;  /* 0x0000003f0700728c */ /* 0x000fe4000bf05270 */
[----:B------:R-:W-:Y:S02]  /*3180*/  USHF.R.U32.HI UR9, URZ, 0x4, UR9 ;  /* 0x000000043f097899 */ /* 0x000fe40008011609 */
[----:B------:R-:W-:Y:S02]  /*3190*/  USEL UR8, UR8, URZ, !UP0 ;  /* 0x0000003f08087287 */ /* 0x000fe4000c000000 */
[----:B------:R-:W-:Y:S02]  /*31a0*/  ULOP3.LUT UR9, UR9, 0x3fff, URZ, 0xc0, !UPT ;  /* 0x00003fff09097892 */ /* 0x000fe4000f8ec03f */
[----:B------:R-:W-:-:S02]  /*31b0*/  ULOP3.LUT UR7, UR15, 0x10000, URZ, 0xfc, !UPT ;  /* 0x000100000f077892 */ /* 0x000fc4000f8efc3f */
[----:B------:R-:W-:Y:S02]  /*31c0*/  ULOP3.LUT UR9, UR9, 0x10000, URZ, 0xfc, !UPT ;  /* 0x0001000009097892 */ /* 0x000fe4000f8efc3f */
[----:B------:R-:W-:Y:S02]  /*31d0*/  UISETP.NE.U32.AND UP0, UPT, UR8, URZ, UPT ;  /* 0x0000003f0800728c */ /* 0x000fe4000bf05070 */
[----:B------:R-:W-:Y:S02]  /*31e0*/  ULEA UR8, UR18, UR7, 0x9 ;  /* 0x0000000712087291 */ /* 0x000fe4000f8e483f */
[----:B------:R-:W-:Y:S01]  /*31f0*/  ULEA UR10, UR18, UR9, 0xa ;  /* 0x00000009120a7291 */ /* 0x000fe2000f8e503f */
[----:B------:R-:W-:Y:S02]  /*3200*/  UMOV UR11, 0x80000020 ;  /* 0x80000020000b7882 */ /* 0x000fe40000000000 */
[----:B------:R-:W-:Y:S01]  /*3210*/  UMOV UR9, 0x80000020 ;  /* 0x8000002000097882 */ /* 0x000fe20000000000 */
[----:B------:R-:W-:-:S05]  /*3220*/  UIADD3 UR6, UR6, 0x2, URZ ;  /* 0x0000000206067890 */ /* 0x000fca000fffe03f */
[----:B------:R-:W-:Y:S01]  /*3230*/  QGMMA.64x256x32.F32.E4M3.E4M3 R24, gdesc[UR8], R24, UP0 ;  /* 0x03e00000081879f3 */ /* 0x000fe2000bf00818 */
[----:B------:R-:W-:Y:S02]  /*3240*/  UIADD3 UR8, UR8, 0x2, URZ ;  /* 0x0000000208087890 */ /* 0x000fe4000fffe03f */
[----:B------:R-:W-:Y:S01]  /*3250*/  UIADD3 UR10, UR10, 0x2, URZ ;  /* 0x000000020a0a7890 */ /* 0x000fe2000fffe03f */
[----:B------:R-:W-:Y:S01]  /*3260*/  UMOV UR9, 0x80000020 ;  /* 0x8000002000097882 */ /* 0x000fe20000000000 */
[----:B------:R-:W-:Y:S01]  /*3270*/  UMOV UR11, 0x80000020 ;  /* 0x80000020000b7882 */ /* 0x000fe20000000000 */
[----:B------:R-:W-:-:S04]  /*3280*/  UISETP.NE.AND UP0, UPT, UR6, UR24, UPT ;  /* 0x000000180600728c */ /* 0x000fc8000bf05270 */
[----:B------:R-:W-:-:S06]  /*3290*/  USEL UR7, URZ, 0x1, UP0 ;  /* 0x000000013f077887 */ /* 0x000fcc0008000000 */
[----:B------:R-:W-:-:S12]  /*32a0*/  ISETP.NE.AND P0, PT, RZ, UR7, PT ;  /* 0x00000007ff007c0c */ /* 0x000fd8000bf05270 */
[----:B------:R-:W-:Y:S03]  /*32b0*/  QGMMA.64x256x32.F32.E4M3.E4M3 R24, gdesc[UR8], R24, gsb0 ;  /* 0x03e00000081879f3 */ /* 0x000fe60008000818 */
[----:B------:R-:W-:Y:S02]  /*32c0*/  WARPGROUP.DEPBAR.LE gsb0, 0x1 ;  /* 0x00008000000079c5 */ /* 0x000fe40000010100 */
[----:B------:R-:W-:Y:S05]  /*32d0*/  @!P0 BRA `(.L_x_29) ;  /* 0x0000000c00808947 */ /* 0x000fea0003800000 */
[----:B------:R-:W-:Y:S02]  /*32e0*/  WARPGROUP.DEPBAR.LE gsb0, 0x0 ;  /* 0x00008000000079c5 */ /* 0x000fe40000010000 */
[----:B------:R-:W-:-:S01]  /*32f0*/  FADD R226, R24, R226 ;  /* 0x000000e218e27221 */ /* 0x000fc20000000000 */
[----:B------:R-:W-:Y:S01]  /*3300*/  FADD R225, R25, R225 ;  /* 0x000000e119e17221 */ /* 0x000fe20000000000 */
[----:B------:R1:W-:Y:S01]  /*3310*/  STL [R1+0x90], R227 ;  /* 0x000090e301007387 */ /* 0x0003e20000100800 */
[----:B------:R-:W-:-:S01]  /*3320*/  FADD R224, R26, R224 ;  /* 0x000000e01ae07221 */ /* 0x000fc20000000000 */
[----:B------:R-:W-:Y:S01]  /*3330*/  FADD R223, R27, R223 ;  /* 0x000000df1bdf7221 */ /* 0x000fe20000000000 */
[----:B------:R-:W-:-:S01]  /*3340*/  FADD R222, R28, R222 ;  /* 0x000000de1cde7221 */ /* 0x000fc20000000000 */
[----:B------:R-:W-:Y:S01]  /*3350*/  FADD R221, R29, R221 ;  /* 0x000000dd1ddd7221 */ /* 0x000fe20000000000 */
[----:B-1----:R-:W3:Y:S04]  /*3360*/  LDL.LU R227, [R1+0x30] ;  /* 0x0000300001e37983 */ /* 0x002ee80000300800 */
[----:B------:R1:W-:Y:S01]  /*3370*/  STL [R1+0x94], R226 ;  /* 0x000094e201007387 */ /* 0x0003e20000100800 */
[----:B------:R-:W-:-:S01]  /*3380*/  FADD R220, R30, R220 ;  /* 0x000000dc1edc7221 */ /* 0x000fc20000000000 */
[----:B------:R-:W-:-:S02]  /*3390*/  FADD R219, R31, R219 ;  /* 0x000000db1fdb7221 */ /* 0x000fc40000000000 */
[----:B-1----:R-:W4:Y:S04]  /*33a0*/  LDL.LU R226, [R1+0x2c] ;  /* 0x00002c0001e27983 */ /* 0x002f280000300800 */
[----:B------:R1:W-:Y:S01]  /*33b0*/  STL [R1+0x98], R225 ;  /* 0x000098e101007387 */ /* 0x0003e20000100800 */
[----:B------:R-:W-:-:S03]  /*33c0*/  FADD R218, R32, R218 ;  /* 0x000000da20da7221 */ /* 0x000fc60000000000 */
[----:B-1----:R-:W2:Y:S04]  /*33d0*/  LDL.LU R225, [R1+0x28] ;  /* 0x0000280001e17983 */ /* 0x002ea80000300800 */
        /* <DEDUP_REMOVED lines=9> */
[----:B------:R1:W-:Y:S04]  /*3470*/  STL [R1+0xa8], R221 ;  /* 0x0000a8dd01007387 */ /* 0x0003e80000100800 */
        /* <DEDUP_REMOVED lines=12> */
[----:B-1----:R-:W2:Y:S01]  /*3540*/  LDL.LU R215, [R1] ;  /* 0x0000000001d77983 */ /* 0x002ea20000300800 */
[----:B------:R-:W-:-:S01]  /*3550*/  FADD R214, R36, R214 ;  /* 0x000000d624d67221 */ /* 0x000fc20000000000 */
[----:B------:R-:W-:Y:S01]  /*3560*/  FADD R213, R37, R213 ;  /* 0x000000d525d57221 */ /* 0x000fe20000000000 */
[----:B------:R-:W-:-:S01]  /*3570*/  FADD R212, R38, R212 ;  /* 0x000000d426d47221 */ /* 0x000fc20000000000 */
[----:B------:R-:W-:Y:S01]  /*3580*/  FADD R211, R39, R211 ;  /* 0x000000d327d37221 */ /* 0x000fe20000000000 */
[----:B------:R-:W-:-:S01]  /*3590*/  FADD R210, R40, R210 ;  /* 0x000000d228d27221 */ /* 0x000fc20000000000 */
[----:B------:R-:W-:Y:S01]  /*35a0*/  STL [R1+0xc4], R214 ;  /* 0x0000c4d601007387 */ /* 0x000fe20000100800 */
        /* <DEDUP_REMOVED lines=11> */
[----:B------:R1:W-:Y:S01]  /*3660*/  STL [R1+0xd0], R211 ;  /* 0x0000d0d301007387 */ /* 0x0003e20000100800 */
[----:B------:R-:W-:-:S01]  /*3670*/  FADD R200, R50, R200 ;  /* 0x000000c832c87221 */ /* 0x000fc20000000000 */
[----:B------:R-:W-:Y:S01]  /*3680*/  FADD R199, R51, R199 ;  /* 0x000000c733c77221 */ /* 0x000fe20000000000 */
        /* <DEDUP_REMOVED lines=69> */
[----:B-----5:R-:W-:Y:S01]  /*3ae0*/  FADD R0, R121, R0 ;  /* 0x0000000079007221 */ /* 0x020fe20000000000 */
[----:B---3--:R-:W-:-:S01]  /*3af0*/  FADD R227, R134, R227 ;  /* 0x000000e386e37221 */ /* 0x008fc20000000000 */
[----:B----4-:R-:W-:Y:S01]  /*3b00*/  FADD R226, R133, R226 ;  /* 0x000000e285e27221 */ /* 0x010fe20000000000 */
[----:B--2---:R-:W-:-:S01]  /*3b10*/  FADD R225, R132, R225 ;  /* 0x000000e184e17221 */ /* 0x004fc20000000000 */
        /* <DEDUP_REMOVED lines=9> */
[----:B------:R-:W-:-:S05]  /*3bb0*/  FADD R215, R122, R215 ;  /* 0x000000d77ad77221 */ /* 0x000fca0000000000 */
[----:B------:R2:W-:Y:S04]  /*3bc0*/  STL [R1], R215 ;  /* 0x000000d701007387 */ /* 0x0005e80000100800 */
[----:B------:R3:W-:Y:S04]  /*3bd0*/  STL [R1+0x4], R216 ;  /* 0x000004d801007387 */ /* 0x0007e80000100800 */
        /* <DEDUP_REMOVED lines=8> */
[----:B-1----:R-:W4:Y:S04]  /*3c60*/  LDL.LU R211, [R1+0x34] ;  /* 0x0000340001d37983 */ /* 0x002f280000300800 */
[----:B------:R1:W-:Y:S04]  /*3c70*/  STL [R1+0x28], R225 ;  /* 0x000028e101007387 */ /* 0x0003e80000100800 */
[----:B------:R-:W4:Y:S04]  /*3c80*/  LDL.LU R212, [R1+0x38] ;  /* 0x0000380001d47983 */ /* 0x000f280000300800 */
[----:B------:R1:W-:Y:S04]  /*3c90*/  STL [R1+0x2c], R226 ;  /* 0x00002ce201007387 */ /* 0x0003e80000100800 */
[----:B------:R-:W4:Y:S04]  /*3ca0*/  LDL.LU R213, [R1+0x3c] ;  /* 0x00003c0001d57983 */ /* 0x000f280000300800 */
[----:B------:R1:W-:Y:S04]  /*3cb0*/  STL [R1+0x30], R227 ;  /* 0x000030e301007387 */ /* 0x0003e80000100800 */
[----:B------:R-:W4:Y:S04]  /*3cc0*/  LDL.LU R214, [R1+0x40] ;  /* 0x0000400001d67983 */ /* 0x000f280000300800 */
[----:B--2---:R-:W2:Y:S04]  /*3cd0*/  LDL.LU R215, [R1+0x44] ;  /* 0x0000440001d77983 */ /* 0x004ea80000300800 */
[----:B---3--:R-:W3:Y:S04]  /*3ce0*/  LDL.LU R216, [R1+0x48] ;  /* 0x0000480001d87983 */ /* 0x008ee80000300800 */
[----:B----4-:R-:W4:Y:S04]  /*3cf0*/  LDL.LU R217, [R1+0x4c] ;  /* 0x00004c0001d97983 */ /* 0x010f280000300800 */
[----:B0-----:R-:W4:Y:S04]  /*3d00*/  LDL.LU R218, [R1+0x50] ;  /* 0x0000500001da7983 */ /* 0x001f280000300800 */
[----:B------:R-:W4:Y:S04]  /*3d10*/  LDL.LU R219, [R1+0x54] ;  /* 0x0000540001db7983 */ /* 0x000f280000300800 */
[----:B------:R-:W4:Y:S04]  /*3d20*/  LDL.LU R220, [R1+0x58] ;  /* 0x0000580001dc7983 */ /* 0x000f280000300800 */
[----:B------:R-:W4:Y:S04]  /*3d30*/  LDL.LU R221, [R1+0x5c] ;  /* 0x00005c0001dd7983 */ /* 0x000f280000300800 */
[----:B------:R-:W4:Y:S04]  /*3d40*/  LDL.LU R222, [R1+0x60] ;  /* 0x0000600001de7983 */ /* 0x000f280000300800 */
[----:B------:R-:W4:Y:S04]  /*3d50*/  LDL.LU R223, [R1+0x64] ;  /* 0x0000640001df7983 */ /* 0x000f280000300800 */
[----:B------:R-:W4:Y:S04]  /*3d60*/  LDL.LU R224, [R1+0x68] ;  /* 0x0000680001e07983 */ /* 0x000f280000300800 */
[----:B-1----:R-:W4:Y:S04]  /*3d70*/  LDL.LU R225, [R1+0x6c] ;  /* 0x00006c0001e17983 */ /* 0x002f280000300800 */
[----:B------:R-:W4:Y:S04]  /*3d80*/  LDL.LU R226, [R1+0x70] ;  /* 0x0000700001e27983 */ /* 0x000f280000300800 */
[----:B------:R-:W4:Y:S01]  /*3d90*/  LDL.LU R227, [R1+0x74] ;  /* 0x0000740001e37983 */ /* 0x000f220000300800 */
[----:B------:R-:W-:-:S05]  /*3da0*/  FADD R211, R135, R211 ;  /* 0x000000d387d37221 */ /* 0x000fca0000000000 */
[----:B------:R0:W-:Y:S01]  /*3db0*/  STL [R1+0x34], R211 ;  /* 0x000034d301007387 */ /* 0x0001e20000100800 */
[----:B------:R-:W-:-:S03]  /*3dc0*/  FADD R212, R136, R212 ;  /* 0x000000d488d47221 */ /* 0x000fc60000000000 */
[----:B0-----:R1:W5:Y:S01]  /*3dd0*/  LDL.LU R211, [R1+0xd0] ;  /* 0x0000d00001d37983 */ /* 0x0013620000300800 */
[----:B------:R-:W-:-:S03]  /*3de0*/  FADD R213, R137, R213 ;  /* 0x000000d589d57221 */ /* 0x000fc60000000000 */
[----:B------:R0:W-:Y:S01]  /*3df0*/  STL [R1+0x38], R212 ;  /* 0x000038d401007387 */ /* 0x0001e20000100800 */
[----:B------:R-:W-:-:S01]  /*3e00*/  FADD R214, R138, R214 ;  /* 0x000000d68ad67221 */ /* 0x000fc20000000000 */
[----:B--2---:R-:W-:Y:S02]  /*3e10*/  FADD R215, R139, R215 ;  /* 0x000000d78bd77221 */ /* 0x004fe40000000000 */
[----:B0-----:R1:W5:Y:S01]  /*3e20*/  LDL.LU R212, [R1+0xcc] ;  /* 0x0000cc0001d47983 */ /* 0x0013620000300800 */
[----:B---3--:R-:W-:-:S03]  /*3e30*/  FADD R216, R140, R216 ;  /* 0x000000d88cd87221 */ /* 0x008fc60000000000 */
[----:B------:R0:W-:Y:S01]  /*3e40*/  STL [R1+0x3c], R213 ;  /* 0x00003cd501007387 */ /* 0x0001e20000100800 */
[----:B----4-:R-:W-:-:S03]  /*3e50*/  FADD R217, R141, R217 ;  /* 0x000000d98dd97221 */ /* 0x010fc60000000000 */
[----:B0-----:R1:W5:Y:S01]  /*3e60*/  LDL.LU R213, [R1+0xc8] ;  /* 0x0000c80001d57983 */ /* 0x0013620000300800 */
[----:B------:R-:W-:-:S03]  /*3e70*/  FADD R218, R142, R218 ;  /* 0x000000da8eda7221 */ /* 0x000fc60000000000 */
[----:B------:R0:W-:Y:S01]  /*3e80*/  STL [R1+0x40], R214 ;  /* 0x000040d601007387 */ /* 0x0001e20000100800 */
[----:B------:R-:W-:-:S01]  /*3e90*/  FADD R219, R143, R219 ;  /* 0x000000db8fdb7221 */ /* 0x000fc20000000000 */
[----:B------:R-:W-:Y:S02]  /*3ea0*/  FADD R220, R144, R220 ;  /* 0x000000dc90dc7221 */ /* 0x000fe40000000000 */
[----:B0-----:R1:W5:Y:S04]  /*3eb0*/  LDL.LU R214, [R1+0xc4] ;  /* 0x0000c40001d67983 */ /* 0x0013680000300800 */
[----:B------:R0:W-:Y:S01]  /*3ec0*/  STL [R1+0x44], R215 ;  /* 0x000044d701007387 */ /* 0x0001e20000100800 */
[----:B------:R-:W-:-:S01]  /*3ed0*/  FADD R221, R145, R221 ;  /* 0x000000dd91dd7221 */ /* 0x000fc20000000000 */
[----:B------:R-:W-:-:S02]  /*3ee0*/  FADD R222, R146, R222 ;  /* 0x000000de92de7221 */ /* 0x000fc40000000000 */
[----:B0-----:R1:W5:Y:S04]  /*3ef0*/  LDL.LU R215, [R1+0xc0] ;  /* 0x0000c00001d77983 */ /* 0x0013680000300800 */
[----:B------:R0:W-:Y:S01]  /*3f00*/  STL [R1+0x48], R216 ;  /* 0x000048d801007387 */ /* 0x0001e20000100800 */
[----:B------:R-:W-:-:S03]  /*3f10*/  FADD R223, R147, R223 ;  /* 0x000000df93df7221 */ /* 0x000fc60000000000 */
        /* <DEDUP_REMOVED lines=13> */
[----:B------:R0:W-:Y:S04]  /*3ff0*/  STL [R1+0x5c], R221 ;  /* 0x00005cdd01007387 */ /* 0x0001e80000100800 */
        /* <DEDUP_REMOVED lines=12> */
[----:B0-----:R1:W5:Y:S01]  /*40c0*/  LDL.LU R227, [R1+0x90] ;  /* 0x0000900001e37983 */ /* 0x0013620000300800 */
[----:B------:R-:W-:-:S05]  /*40d0*/  UMOV UR6, URZ ;  /* 0x0000003f00067c82 */ /* 0x000fca0008000000 */
.L_x_29:
[----:B------:R-:W-:Y:S05]  /*40e0*/  @!P1 BRA `(.L_x_30) ;  /* 0x0000000000049947 */ /* 0x000fea0003800000 */
[----:B------:R-:W-:Y:S01]  /*40f0*/  BPT.TRAP 0x1 ;  /* 0x000000040000795c */ /* 0x000fe20000300000 */
.L_x_30:
[----:B------:R3:W-:Y:S04]  /*4100*/  STL [R1+0x94], R2 ;  /* 0x0000940201007387 */ /* 0x0007e80000100800 */
[----:B---3--:R-:W3:Y:S04]  /*4110*/  LDL R2, [R1+0x78] ;  /* 0x0000780001027983 */ /* 0x008ee80000100800 */
[----:B-----5:R4:W-:Y:S04]  /*4120*/  STL [R1+0x90], R0 ;  /* 0x0000900001007387 */ /* 0x0209e80000100800 */
[----:B----4-:R-:W4:Y:S01]  /*4130*/  LDL R0, [R1+0x7c] ;  /* 0x00007c0001007983 */ /* 0x010f220000100800 */
[----:B0-----:R-:W-:Y:S01]  /*4140*/  IMAD.U32 R229, RZ, RZ, UR23 ;  /* 0x00000017ffe57e24 */ /* 0x001fe2000f8e00ff */
[----:B---3--:R-:W-:-:S02]  /*4150*/  ISETP.NE.AND P0, PT, R2, RZ, PT ;  /* 0x000000ff0200720c */ /* 0x008fc40003f05270 */
[----:B------:R0:W5:Y:S11]  /*4160*/  LDL.LU R2, [R1+0x94] ;  /* 0x0000940001027983 */ /* 0x0001760000300800 */
[----:B------:R-:W-:-:S05]  /*4170*/  @P0 LEA R229, R229, UR14, 0x3 ;  /* 0x0000000ee5e50c11 */ /* 0x000fca000f8e18ff */
[----:B------:R-:W-:-:S05]  /*4180*/  @P0 VIADD R229, R229, 0x48 ;  /* 0x00000048e5e50836 */ /* 0x000fca0000000000 */
[----:B----4-:R-:W-:Y:S02]  /*4190*/  @P0 PRMT R229, R0, 0x654, R229 ;  /* 0x0000065400e50816 */ /* 0x010fe400000000e5 */
[----:B------:R0:W5:Y:S01]  /*41a0*/  LDL.LU R0, [R1+0x90] ;  /* 0x0000900001007983 */ /* 0x0001620000300800 */
[----:B------:R-:W-:Y:S01]  /*41b0*/  UISETP.GT.U32.AND UP0, UPT, UR13, 0x1, UPT ;  /* 0x000000010d00788c */ /* 0x000fe2000bf04070 */
[----:B------:R0:W-:Y:S05]  /*41c0*/  @P0 SYNCS.ARRIVE.TRANS64.RED.A1T0 RZ, [R229+URZ], RZ ;  /* 0x000000ffe5ff09a7 */ /* 0x0001ea000810043f */
[----:B------:R-:W-:-:S13]  /*41d0*/  PLOP3.LUT P0, PT, PT, PT, UP0, 0x80, 0x0 ;  /* 0x000000000000781c */ /* 0x000fda0003f0f008 */
[----:B0-----:R-:W-:Y:S05]  /*41e0*/  @P0 BRA `(.L_x_31) ;  /* 0x0000000000040947 */ /* 0x001fea0003800000 */
[----:B------:R-:W-:Y:S01]  /*41f0*/  BPT.TRAP 0x1 ;  /* 0x000000040000795c */ /* 0x000fe20000300000 */
.L_x_31:
[----:B------:R-:W-:Y:S01]  /*4200*/  UIADD3 UR18, UR18, 0x1, URZ ;  /* 0x0000000112127890 */ /* 0x000fe2000fffe03f */
[C---:B------:R-:W-:Y:S01]  /*4210*/  ISETP.GT.AND P0, PT, R228.reuse, 0x1, PT ;  /* 0x00000001e400780c */ /* 0x040fe20003f04270 */
[----:B------:R-:W-:Y:S01]  /*4220*/  UIADD3 UR23, UR23, 0x1, URZ ;  /* 0x0000000117177890 */ /* 0x000fe2000fffe03f */
[----:B------:R-:W-:Y:S01]  /*4230*/  VIADD R228, R228, 0xffffffff ;  /* 0xffffffffe4e47836 */ /* 0x000fe20000000000 */
[----:B------:R-:W-:Y:S02]  /*4240*/  UISETP.NE.AND UP0, UPT, UR18, 0x9, UPT ;  /* 0x000000091200788c */ /* 0x000fe4000bf05270 */
[----:B------:R-:W-:Y:S02]  /*4250*/  UISETP.NE.AND UP1, UPT, UR23, 0x9, UPT ;  /* 0x000000091700788c */ /* 0x000fe4000bf25270 */
[----:B------:R-:W-:Y:S02]  /*4260*/  USEL UR8, URZ, 0x1, UP0 ;  /* 0x000000013f087887 */ /* 0x000fe40008000000 */
[----:B------:R-:W-:-:S02]  /*4270*/  USEL UR18, UR18, URZ, UP0 ;  /* 0x0000003f12127287 */ /* 0x000fc40008000000 */
[----:B------:R-:W-:Y:S02]  /*4280*/  USEL UR23, UR23, URZ, UP1 ;  /* 0x0000003f17177287 */ /* 0x000fe40008800000 */
[----:B------:R-:W-:Y:S01]  /*4290*/  LOP3.LUT R227, R227, UR8, RZ, 0x3c, !PT ;  /* 0x00000008e3e37c12 */ /* 0x000fe2000f8e3cff */
[----:B------:R-:W-:Y:S01]  /*42a0*/  UMOV UR8, 0x1 ;  /* 0x0000000100087882 */ /* 0x000fe20000000000 */
[----:B------:R-:W-:Y:S08]  /*42b0*/  @P0 BRA `(.L_x_32) ;  /* 0xffffffec00680947 */ /* 0x000ff0000383ffff */
.L_x_24:
[----:B------:R-:W-:-:S04]  /*42c0*/  UISETP.NE.AND UP0, UPT, UR6, URZ, UPT ;  /* 0x0000003f0600728c */ /* 0x000fc8000bf05270 */
[----:B------:R-:W-:-:S06]  /*42d0*/  USEL UR6, URZ, 0x1, !UP0 ;  /* 0x000000013f067887 */ /* 0x000fcc000c000000 */
[----:B------:R-:W-:-:S13]  /*42e0*/  ISETP.NE.AND P0, PT, RZ, UR6, PT ;  /* 0x00000006ff007c0c */ /* 0x000fda000bf05270 */
[----:B------:R-:W-:Y:S05]  /*42f0*/  @!P0 BRA `(.L_x_33) ;  /* 0x0000000c00dc8947 */ /* 0x000fea0003800000 */
[----:B------:R-:W3:Y:S04]  /*4300*/  LDL.LU R227, [R1+0x74] ;  /* 0x0000740001e37983 */ /* 0x000ee80000300800 */
[----:B---3--:R0:W-:Y:S04]  /*4310*/  STL [R1+0x90], R227 ;  /* 0x000090e301007387 */ /* 0x0081e80000100800 */
[----:B0-----:R-:W3:Y:S04]  /*4320*/  LDL.LU R227, [R1+0x70] ;  /* 0x0000700001e37983 */ /* 0x001ee80000300800 */
        /* <DEDUP_REMOVED lines=55> */
[----:B0-----:R-:W3:Y:S01]  /*46a0*/  LDL.LU R227, [R1] ;  /* 0x0000000001e37983 */ /* 0x001ee20000300800 */
[----:B------:R-:W-:-:S02]  /*46b0*/  WARPGROUP.DEPBAR.LE gsb0, 0x0 ;  /* 0x00008000000079c5 */ /* 0x000fc40000010000 */
[----:B------:R-:W-:Y:S01]  /*46c0*/  FADD R226, R24, R226 ;  /* 0x000000e218e27221 */ /* 0x000fe20000000000 */
        /* <DEDUP_REMOVED lines=95> */
[----:B-----5:R-:W-:Y:S01]  /*4cc0*/  FADD R2, R120, R2 ;  /* 0x0000000278027221 */ /* 0x020fe20000000000 */
[----:B------:R-:W-:Y:S01]  /*4cd0*/  FADD R0, R121, R0 ;  /* 0x0000000079007221 */ /* 0x000fe20000000000 */
[----:B---3--:R-:W-:-:S05]  /*4ce0*/  FADD R227, R122, R227 ;  /* 0x000000e37ae37221 */ /* 0x008fca0000000000 */
[----:B------:R0:W-:Y:S04]  /*4cf0*/  STL [R1], R227 ;  /* 0x000000e301007387 */ /* 0x0001e80000100800 */
[----:B0-----:R-:W3:Y:S02]  /*4d00*/  LDL.LU R227, [R1+0x100] ;  /* 0x0001000001e37983 */ /* 0x001ee40000300800 */
[----:B---3--:R-:W-:-:S05]  /*4d10*/  FADD R227, R123, R227 ;  /* 0x000000e37be37221 */ /* 0x008fca0000000000 */
[----:B------:R0:W-:Y:S04]  /*4d20*/  STL [R1+0x4], R227 ;  /* 0x000004e301007387 */ /* 0x0001e80000100800 */
        /* <DEDUP_REMOVED lines=83> */
[----:B------:R0:W-:Y:S02]  /*5260*/  STL [R1+0x74], R227 ;  /* 0x000074e301007387 */ /* 0x0001e40000100800 */
.L_x_33:
[----:B------:R-:W-:Y:S02]  /*5270*/  WARPGROUP.DEPBAR.LE gsb0, 0x0 ;  /* 0x00008000000079c5 */ /* 0x000fe40000010000 */
[----:B------:R-:W3:Y:S02]  /*5280*/  LDC R24, c[0x0][0x28c] ;  /* 0x0000a300ff187b82 */ /* 0x000ee40000000800 */
[----:B---3--:R-:W-:-:S13]  /*5290*/  ISETP.GE.AND P0, PT, R24, 0x1, PT ;  /* 0x000000011800780c */ /* 0x008fda0003f06270 */
[----:B------:R-:W-:Y:S05]  /*52a0*/  @!P0 BRA `(.L_x_34) ;  /* 0x0000000000648947 */ /* 0x000fea0003800000 */
[----:B------:R-:W-:-:S06]  /*52b0*/  UISETP.NE.AND UP0, UPT, UR21, 0x3, UPT ;  /* 0x000000031500788c */ /* 0x000fcc000bf05270 */
[----:B------:R-:W-:-:S13]  /*52c0*/  PLOP3.LUT P0, PT, PT, PT, UP0, 0x80, 0x0 ;  /* 0x000000000000781c */ /* 0x000fda0003f0f008 */
[----:B------:R-:W-:Y:S05]  /*52d0*/  @!P0 BRA `(.L_x_35) ;  /* 0x0000000000048947 */ /* 0x000fea0003800000 */
[----:B------:R-:W-:Y:S01]  /*52e0*/  BPT.TRAP 0x1 ;  /* 0x000000040000795c */ /* 0x000fe20000300000 */
.L_x_35:
[----:B0-----:R-:W3:Y:S01]  /*52f0*/  LDL R227, [R1+0x78] ;  /* 0x0000780001e37983 */ /* 0x001ee20000100800 */
[----:B------:R-:W-:Y:S01]  /*5300*/  BSSY B0, `(.L_x_36) ;  /* 0x000000f000007945 */ /* 0x000fe20003800000 */
[----:B---3--:R-:W-:-:S13]  /*5310*/  ISETP.NE.AND P0, PT, R227, RZ, PT ;  /* 0x000000ffe300720c */ /* 0x008fda0003f05270 */
[----:B------:R-:W-:Y:S05]  /*5320*/  @!P0 BRA `(.L_x_37) ;  /* 0x0000000000308947 */ /* 0x000fea0003800000 */
[----:B------:R-:W3:Y:S01]  /*5330*/  LDL R227, [R1+0x7c] ;  /* 0x00007c0001e37983 */ /* 0x000ee20000100800 */
[----:B------:R-:W-:-:S04]  /*5340*/  UISETP.LT.AND UP0, UPT, UR12, 0x1, UPT ;  /* 0x000000010c00788c */ /* 0x000fc8000bf01270 */
[----:B------:R-:W-:-:S04]  /*5350*/  USEL UR8, UR12, 0x1, UP0 ;  /* 0x000000010c087887 */ /* 0x000fc80008000000 */
[----:B------:R-:W-:-:S04]  /*5360*/  UIADD3 UR8, UR5, UR12, -UR8 ;  /* 0x0000000c05087290 */ /* 0x000fc8000fffe808 */
[----:B------:R-:W-:-:S04]  /*5370*/  UIMAD.WIDE.U32 UR6, UR8, 0x38e38e39, URZ ;  /* 0x38e38e39080678a5 */ /* 0x000fc8000f8e003f */
[----:B------:R-:W-:-:S04]  /*5380*/  USHF.R.U32.HI UR6, URZ, 0x1, UR7 ;  /* 0x000000013f067899 */ /* 0x000fc80008011607 */
[----:B------:R-:W-:-:S04]  /*5390*/  UIMAD UR8, UR6, -0x9, UR8 ;  /* 0xfffffff7060878a4 */ /* 0x000fc8000f8e0208 */
[----:B------:R-:W-:-:S04]  /*53a0*/  ULEA UR8, UR8, UR14, 0x3 ;  /* 0x0000000e08087291 */ /* 0x000fc8000f8e183f */
[----:B------:R-:W-:-:S06]  /*53b0*/  UIADD3 UR8, UR8, 0x48, URZ ;  /* 0x0000004808087890 */ /* 0x000fcc000fffe03f */
[----:B------:R-:W-:-:S05]  /*53c0*/  IMAD.U32 R24, RZ, RZ, UR8 ;  /* 0x00000008ff187e24 */ /* 0x000fca000f8e00ff */
[----:B---3--:R-:W-:-:S04]  /*53d0*/  PRMT R24, R227, 0x654, R24 ;  /* 0x00000654e3187816 */ /* 0x008fc80000000018 */
[----:B------:R0:W-:Y:S03]  /*53e0*/  SYNCS.ARRIVE.TRANS64.RED.A1T0 RZ, [R24+URZ], RZ ;  /* 0x000000ff18ff79a7 */ /* 0x0001e6000810043f */
.L_x_37:
[----:B------:R-:W-:Y:S05]  /*53f0*/  BSYNC B0 ;  /* 0x0000000000007941 */ /* 0x000fea0003800000 */
.L_x_36:
[----:B------:R-:W-:-:S06]  /*5400*/  UISETP.GT.U32.AND UP0, UPT, UR13, 0x1, UPT ;  /* 0x000000010d00788c */ /* 0x000fcc000bf04070 */
[----:B------:R-:W-:-:S13]  /*5410*/  PLOP3.LUT P0, PT, PT, PT, UP0, 0x80, 0x0 ;  /* 0x000000000000781c */ /* 0x000fda0003f0f008 */
[----:B------:R-:W-:Y:S05]  /*5420*/  @P0 BRA `(.L_x_34) ;  /* 0x0000000000040947 */ /* 0x000fea0003800000 */
[----:B------:R-:W-:Y:S01]  /*5430*/  BPT.TRAP 0x1 ;  /* 0x000000040000795c */ /* 0x000fe20000300000 */
.L_x_34:
[----:B-----5:R3:W-:Y:S01]  /*5440*/  STL [R1+0x94], R2 ;  /* 0x0000940201007387 */ /* 0x0207e20000100800 */
[----:B------:R-:W4:Y:S01]  /*5450*/  LDC R28, c[0x0][0x288] ;  /* 0x0000a200ff1c7b82 */ /* 0x000f220000000800 */
[----:B------:R-:W-:Y:S02]  /*5460*/  UIADD3 UR9, UR12, UR5, URZ ;  /* 0x000000050c097290 */ /* 0x000fe4000fffe03f */
[----:B------:R0:W-:Y:S01]  /*5470*/  STL [R1+0x90], R0 ;  /* 0x0000900001007387 */ /* 0x0001e20000100800 */
[----:B------:R-:W-:Y:S01]  /*5480*/  USHF.R.S32.HI UR10, URZ, 0x1f, UR22 ;  /* 0x0000001f3f0a7899 */ /* 0x000fe20008011416 */
[----:B------:R-:W-:Y:S01]  /*5490*/  ULDC.64 UR14, c[0x0][0x5d0] ;  /* 0x00017400000e7ab9 */ /* 0x000fe20000000a00 */
[----:B------:R-:W-:Y:S01]  /*54a0*/  ULDC UR11, c[0x0][0x284] ;  /* 0x0000a100000b7ab9 */ /* 0x000fe20000000800 */
[----:B---3--:R-:W3:Y:S01]  /*54b0*/  S2R R2, SR_TID.X ;  /* 0x0000000000027919 */ /* 0x008ee20000002100 */
[----:B0-----:R-:W2:Y:S04]  /*54c0*/  LDL.LU R0, [R1+0x88] ;  /* 0x0000880001007983 */ /* 0x001ea80000300800 */
[----:B------:R-:W4:Y:S01]  /*54d0*/  LDL.LU R227, [R1+0x8c] ;  /* 0x00008c0001e37983 */ /* 0x000f220000300800 */
[----:B------:R-:W-:-:S02]  /*54e0*/  UISETP.GT.U32.AND UP0, UPT, UR9, 0x8, UPT ;  /* 0x000000080900788c */ /* 0x000fc4000bf04070 */
[----:B------:R-:W-:Y:S01]  /*54f0*/  UISETP.GE.U32.AND UP1, UPT, UR12, 0x9, UPT ;  /* 0x000000090c00788c */ /* 0x000fe2000bf26070 */
[--C-:B---3--:R-:W-:Y:S02]  /*5500*/  SHF.R.U32.HI R24, RZ, 0x2, R2.reuse ;  /* 0x00000002ff187819 */ /* 0x108fe40000011602 */
[----:B------:R-:W-:Y:S02]  /*5510*/  LOP3.LUT R26, R2, 0x60, RZ, 0xc0, !PT ;  /* 0x00000060021a7812 */ /* 0x000fe400078ec0ff */
[----:B------:R-:W-:Y:S02]  /*5520*/  SHF.R.U32.HI R27, RZ, 0x7, R2 ;  /* 0x00000007ff1b7819 */ /* 0x000fe40000011602 */
[----:B------:R-:W-:Y:S02]  /*5530*/  LOP3.LUT R25, R24, 0x7, RZ, 0xc0, !PT ;  /* 0x0000000718197812 */ /* 0x000fe400078ec0ff */
[----:B------:R-:W-:Y:S02]  /*5540*/  SHF.R.U32.HI R26, RZ, 0x1, R26 ;  /* 0x00000001ff1a7819 */ /* 0x000fe4000001161a */
[----:B------:R-:W-:-:S02]  /*5550*/  LOP3.LUT R24, R27, 0x1, RZ, 0xc0, !PT ;  /* 0x000000011b187812 */ /* 0x000fc400078ec0ff */
[----:B------:R-:W-:-:S03]  /*5560*/  IADD3 R29, RZ, -R26, -R25 ;  /* 0x8000001aff1d7210 */ /* 0x000fc60007ffe819 */
[C---:B------:R-:W-:Y:S02]  /*5570*/  IMAD.SHL.U32 R30, R24.reuse, 0x40, RZ ;  /* 0x00000040181e7824 */ /* 0x040fe400078e00ff */
[----:B------:R-:W-:Y:S02]  /*5580*/  IMAD R29, R24, -0x40, R29 ;  /* 0xffffffc0181d7824 */ /* 0x000fe400078e021d */
[----:B------:R-:W-:Y:S01]  /*5590*/  IMAD.SHL.U32 R24, R2, 0x2, RZ ;  /* 0x0000000202187824 */ /* 0x000fe200078e00ff */
[----:B------:R-:W-:-:S04]  /*55a0*/  LOP3.LUT R27, R30, 0x40, R25, 0xe2, !PT ;  /* 0x000000401e1b7812 */ /* 0x000fc800078ee219 */
[----:B------:R-:W-:Y:S02]  /*55b0*/  LOP3.LUT R30, R24, 0x6, RZ, 0xc0, !PT ;  /* 0x00000006181e7812 */ /* 0x000fe400078ec0ff */
[----:B------:R-:W-:Y:S02]  /*55c0*/  LOP3.LUT R24, R2, 0x3, RZ, 0xc0, !PT ;  /* 0x0000000302187812 */ /* 0x000fe400078ec0ff */
[----:B------:R0:W5:Y:S01]  /*55d0*/  LDL.LU R2, [R1+0x94] ;  /* 0x0000940001027983 */ /* 0x0001620000300800 */
[----:B------:R-:W-:Y:S01]  /*55e0*/  UIMAD.WIDE.U32 UR6, UR9, 0x38e38e39, URZ ;  /* 0x38e38e39090678a5 */ /* 0x000fe2000f8e003f */
[----:B--2---:R-:W-:Y:S01]  /*55f0*/  PRMT R30, R30, 0x6540, R0 ;  /* 0x000065401e1e7816 */ /* 0x004fe20000000000 */
[----:B------:R-:W-:Y:S02]  /*5600*/  IMAD.SHL.U32 R35, R0, 0x100, RZ ;  /* 0x0000010000237824 */ /* 0x000fe400078e00ff */
[----:B------:R0:W5:Y:S01]  /*5610*/  LDL.LU R0, [R1+0x90] ;  /* 0x0000900001007983 */ /* 0x0001620000300800 */
[----:B----4-:R-:W-:Y:S01]  /*5620*/  IMAD R34, R24, -0x2, R28 ;  /* 0xfffffffe18227824 */ /* 0x010fe200078e021c */
[----:B------:R-:W-:Y:S01]  /*5630*/  UIMAD UR5, UR10, UR14, URZ ;  /* 0x0000000e0a0572a4 */ /* 0x000fe2000f8e023f */
[----:B------:R-:W-:Y:S01]  /*5640*/  ISETP.GE.AND P0, PT, R35, R28, PT ;  /* 0x0000001c2300720c */ /* 0x000fe20003f06270 */
[C---:B------:R-:W-:Y:S01]  /*5650*/  IMAD.SHL.U32 R28, R227.reuse, 0x80, RZ ;  /* 0x00000080e31c7824 */ /* 0x040fe200078e00ff */
[----:B------:R-:W-:Y:S01]  /*5660*/  UISETP.LT.U32.AND UP0, UPT, UR12, 0x9, UP0 ;  /* 0x000000090c00788c */ /* 0x000fe20008701070 */
[--C-:B------:R-:W-:Y:S01]  /*5670*/  SHF.R.S32.HI R31, RZ, 0x1f, R30.reuse ;  /* 0x0000001fff1f7819 */ /* 0x100fe2000001141e */
[----:B------:R-:W-:Y:S01]  /*5680*/  UIMAD UR8, UR22, UR15, UR5 ;  /* 0x0000000f160872a4 */ /* 0x000fe2000f8e0205 */
[----:B------:R-:W-:Y:S01]  /*5690*/  IMAD.U32 R25, RZ, RZ, UR14 ;  /* 0x0000000eff197e24 */ /* 0x000fe2000f8e00ff */
[C---:B------:R-:W-:Y:S01]  /*56a0*/  ISETP.GE.OR P0, PT, R28.reuse, UR11, P0 ;  /* 0x0000000b1c007c0c */ /* 0x040fe20008706670 */
[----:B------:R-:W-:Y:S01]  /*56b0*/  USEL UR5, URZ, 0x1, !UP0 ;  /* 0x000000013f057887 */ /* 0x000fe2000c000000 */
[----:B------:R-:W-:Y:S01]  /*56c0*/  IMAD.WIDE R32, R227, 0x80, RZ ;  /* 0x00000080e3207825 */ /* 0x000fe200078e02ff */
[----:B------:R-:W-:Y:S01]  /*56d0*/  USHF.R.U32.HI UR6, URZ, 0x1, UR7 ;  /* 0x000000013f067899 */ /* 0x000fe20008011607 */
[----:B------:R-:W-:Y:S01]  /*56e0*/  IADD3 R38, -R28, UR11, R29 ;  /* 0x0000000b1c267c10 */ /* 0x000fe2000fffe11d */
[----:B------:R-:W-:Y:S01]  /*56f0*/  ULOP3.LUT UR4, UR4, UR5, URZ, 0x3c, !UPT ;  /* 0x0000000504047292 */ /* 0x000fe2000f8e3c3f */
[----:B------:R-:W-:Y:S01]  /*5700*/  IMAD.WIDE.U32 R24, R25, UR22, R30 ;  /* 0x0000001619187c25 */ /* 0x000fe2000f8e001e */
[----:B------:R-:W-:Y:S01]  /*5710*/  UIMAD UR5, UR6, -0x9, UR9 ;  /* 0xfffffff7060578a4 */ /* 0x000fe2000f8e0209 */
[----:B------:R-:W-:Y:S01]  /*5720*/  LOP3.LUT R39, R32, R27, R26, 0xfe, !PT ;  /* 0x0000001b20277212 */ /* 0x000fe200078efe1a */
[----:B------:R-:W-:Y:S01]  /*5730*/  @UP1 ULOP3.LUT UR4, UR4, 0x1, UR6, 0x78, !UPT ;  /* 0x0000000104041892 */ /* 0x000fe2000f8e7806 */
[----:B------:R-:W-:-:S02]  /*5740*/  VIADD R25, R25, UR8 ;  /* 0x0000000819197c36 */ /* 0x000fc40008000000 */
[----:B------:R-:W-:Y:S02]  /*5750*/  IMAD.IADD R35, R34, 0x1, -R35 ;  /* 0x0000000122237824 */ /* 0x000fe400078e0a23 */
[----:B------:R-:W-:Y:S01]  /*5760*/  IMAD.MOV.U32 R34, RZ, RZ, -0x1 ;  /* 0xffffffffff227424 */ /* 0x000fe200078e00ff */
[----:B0-----:R-:W-:Y:S06]  /*5770*/  @P0 BRA `(.L_x_38) ;  /* 0x0000008c00980947 */ /* 0x001fec0003800000 */
[----:B------:R-:W0:Y:S01]  /*5780*/  LDC.64 R28, c[0x0][0x5c8] ;  /* 0x00017200ff1c7b82 */ /* 0x000e220000000a00 */
[----:B------:R-:W-:Y:S01]  /*5790*/  ULDC.64 UR6, c[0x0][0x5c0] ;  /* 0x0001700000067ab9 */ /* 0x000fe20000000a00 */
[----:B------:R-:W-:Y:S01]  /*57a0*/  BSSY B0, `(.L_x_38) ;  /* 0x00008e3000007945 */ /* 0x000fe20003800000 */
[-C--:B0-----:R-:W-:Y:S02]  /*57b0*/  IMAD R26, R33, R28.reuse, RZ ;  /* 0x0000001c211a7224 */ /* 0x081fe400078e02ff */
[----:B------:R-:W-:-:S04]  /*57c0*/  IMAD.WIDE.U32 R24, R39, R28, R24 ;  /* 0x0000001c27187225 */ /* 0x000fc800078e0018 */
[----:B------:R-:W-:Y:S01]  /*57d0*/  IMAD R27, R39, R29, R26 ;  /* 0x0000001d271b7224 */ /* 0x000fe200078e021a */
[----:B------:R-:W-:Y:S02]  /*57e0*/  LEA R26, P0, R28, R24, 0x3 ;  /* 0x000000181c1a7211 */ /* 0x000fe400078018ff */
[----:B------:R-:W-:Y:S01]  /*57f0*/  IADD3 R24, P1, R24, UR6, RZ ;  /* 0x0000000618187c10 */ /* 0x000fe2000ff3e0ff */
[----:B------:R-:W-:Y:S01]  /*5800*/  IMAD.IADD R27, R25, 0x1, R27 ;  /* 0x00000001191b7824 */ /* 0x000fe200078e021b */
[----:B------:R-:W-:-:S04]  /*5810*/  IADD3 R26, P3, R26, UR6, RZ ;  /* 0x000000061a1a7c10 */ /* 0x000fc8000ff7e0ff */
[----:B------:R-:W-:Y:S02]  /*5820*/  LEA.HI.X R28, R28, R27, R29, 0x3, P0 ;  /* 0x0000001b1c1c7211 */ /* 0x000fe400000f1c1d */
[----:B------:R-:W-:Y:S02]  /*5830*/  FSETP.NEU.AND P0, PT, RZ, UR19, PT ;  /* 0x00000013ff007c0b */ /* 0x000fe4000bf0d000 */
[----:B------:R-:W-:Y:S02]  /*5840*/  IADD3.X R25, R27, UR7, RZ, P1, !PT ;  /* 0x000000071b197c10 */ /* 0x000fe40008ffe4ff */
[----:B------:R-:W-:-:S09]  /*5850*/  IADD3.X R27, R28, UR7, RZ, P3, !PT ;  /* 0x000000071c1b7c10 */ /* 0x000fd20009ffe4ff */
[----:B------:R-:W-:Y:S05]  /*5860*/  @!P0 BRA `(.L_x_39) ;  /* 0x0000006800d88947 */ /* 0x000fea0003800000 */
[----:B------:R-:W-:Y:S01]  /*5870*/  ULDC.64 UR8, c[0x0][0x5b8] ;  /* 0x00016e0000087ab9 */ /* 0x000fe20000000a00 */
[----:B------:R-:W-:Y:S01]  /*5880*/  ISETP.GE.AND P0, PT, R38, 0x1, PT ;  /* 0x000000012600780c */ /* 0x000fe20003f06270 */
[----:B------:R-:W-:Y:S02]  /*5890*/  UIMAD UR6, UR10, UR8, URZ ;  /* 0x000000080a0672a4 */ /* 0x000fe4000f8e023f */
[----:B------:R-:W-:Y:S01]  /*58a0*/  IMAD.U32 R29, RZ, RZ, UR8 ;  /* 0x00000008ff1d7e24 */ /* 0x000fe2000f8e00ff */
[----:B------:R-:W-:Y:S01]  /*58b0*/  BSSY B1, `(.L_x_40) ;  /* 0x000000f000017945 */ /* 0x000fe20003800000 */
[----:B------:R-:W-:Y:S01]  /*58c0*/  ISETP.LT.OR P4, PT, R35, 0x1, !P0 ;  /* 0x000000012300780c */ /* 0x000fe20004781670 */
[----:B------:R-:W-:Y:S02]  /*58d0*/  UIMAD UR6, UR22, UR9, UR6 ;  /* 0x00000009160672a4 */ /* 0x000fe4000f8e0206 */
[----:B------:R-:W-:Y:S01]  /*58e0*/  IMAD.WIDE.U32 R30, R29, UR22, R30 ;  /* 0x000000161d1e7c25 */ /* 0x000fe2000f8e001e */
[----:B------:R-:W-:-:S03]  /*58f0*/  ULDC.64 UR8, c[0x0][0x5a8] ;  /* 0x00016a0000087ab9 */ /* 0x000fc60000000a00 */
[----:B------:R-:W-:Y:S01]  /*5900*/  VIADD R31, R31, UR6 ;  /* 0x000000061f1f7c36 */ /* 0x000fe20008000000 */
[----:B------:R-:W-:Y:S02]  /*5910*/  ULDC.64 UR6, c[0x0][0x5b0] ;  /* 0x00016c0000067ab9 */ /* 0x000fe40000000a00 */
[----:B------:R-:W-:Y:S02]  /*5920*/  IMAD R36, R33, UR6, RZ ;  /* 0x0000000621247c24 */ /* 0x000fe4000f8e02ff */
[----:B------:R-:W-:-:S04]  /*5930*/  IMAD.WIDE.U32 R28, R39, UR6, R30 ;  /* 0x00000006271c7c25 */ /* 0x000fc8000f8e001e */
[--C-:B------:R-:W-:Y:S01]  /*5940*/  IMAD R37, R39, UR7, R36.reuse ;  /* 0x0000000727257c24 */ /* 0x100fe2000f8e0224 */
[----:B------:R-:W-:Y:S02]  /*5950*/  IADD3 R28, P1, R28, UR8, RZ ;  /* 0x000000081c1c7c10 */ /* 0x000fe4000ff3e0ff */
[----:B------:R-:W-:Y:S02]  /*5960*/  PRMT R36, RZ, 0x7610, R36 ;  /* 0x00007610ff247816 */ /* 0x000fe40000000024 */
[----:B------:R-:W-:Y:S01]  /*5970*/  IADD3.X R29, R29, UR9, R37, P1, !PT ;  /* 0x000000091d1d7c10 */ /* 0x000fe20008ffe425 */
[----:B------:R-:W-:Y:S08]  /*5980*/  @P4 BRA `(.L_x_41) ;  /* 0x0000000000044947 */ /* 0x000ff00003800000 */
[----:B------:R0:W5:Y:S02]  /*5990*/  LDG.E.U8 R36, desc[UR16][R28.64] ;  /* 0x000000101c247981 */ /* 0x000164000c1e1100 */
.L_x_41:
[----:B------:R-:W-:Y:S05]  /*59a0*/  BSYNC B1 ;  /* 0x0000000000017941 */ /* 0x000fea0003800000 */
.L_x_40:
[----:B-----5:R-:W-:Y:S01]  /*59b0*/  LOP3.LUT R36, R36, 0xff, RZ, 0xc0, !PT ;  /* 0x000000ff24247812 */ /* 0x020fe200078ec0ff */
[----:B------:R-:W-:Y:S01]  /*59c0*/  BSSY B1, `(.L_x_42) ;  /* 0x000000b000017945 */ /* 0x000fe20003800000 */
[----:B------:R-:W-:Y:S02]  /*59d0*/  ISETP.LT.OR P3, PT, R35, 0x2, !P0 ;  /* 0x000000022300780c */ /* 0x000fe40004761670 */
[----:B------:R-:W-:-:S05]  /*59e0*/  F2FP.F16.E4M3.UNPACK_B R36, R36 ;  /* 0x00000024ff24723e */ /* 0x000fca00020006ff */
[----:B------:R-:W-:-:S05]  /*59f0*/  HADD2.F32 R36, -RZ, R36.H0_H0 ;  /* 0x20000024ff247230 */ /* 0x000fca0000004100 */
[----:B------:R-:W-:Y:S01]  /*5a00*/  FMUL R37, R36, UR19 ;  /* 0x0000001324257c20 */ /* 0x000fe20008400000 */
[----:B------:R-:W-:-:S03]  /*5a10*/  PRMT R36, RZ, 0x7610, R36 ;  /* 0x00007610ff247816 */ /* 0x000fc60000000024 */
[----:B------:R-:W-:-:S05]  /*5a20*/  FFMA R37, R226, UR20, R37 ;  /* 0x00000014e2257c23 */ /* 0x000fca0008000025 */
[----:B------:R-:W-:-:S05]  /*5a30*/  F2FP.SATFINITE.E4M3.F32.PACK_AB_MERGE_C R37, RZ, R37, RZ ;  /* 0x00000025ff25723e */ /* 0x000fca00048070ff */
[----:B------:R2:W-:Y:S01]  /*5a40*/  @!P4 STG.E.U8 desc[UR16][R24.64], R37 ;  /* 0x000000251800c986 */ /* 0x0005e2000c101110 */
[----:B------:R-:W-:Y:S05]  /*5a50*/  @P3 BRA `(.L_x_43) ;  /* 0x0000000000043947 */ /* 0x000fea0003800000 */
[----:B------:R3:W5:Y:S02]  /*5a60*/  LDG.E.U8 R36, desc[UR16][R28.64+0x1] ;  /* 0x000001101c247981 */ /* 0x000764000c1e1100 */
.L_x_43:
[----:B------:R-:W-:Y:S05]  /*5a70*/  BSYNC B1 ;  /* 0x0000000000017941 */ /* 0x000fea0003800000 */
.L_x_42:
[----:B-----5:R-:W-:Y:S01]  /*5a80*/  LOP3.LUT R36, R36, 0xff, RZ, 0xc0, !PT ;  /* 0x000000ff24247812 */ /* 0x020fe200078ec0ff */
[----:B------:R-:W-:Y:S01]  /*5a90*/  BSSY B1, `(.L_x_44) ;  /* 0x0000013000017945 */ /* 0x000fe20003800000 */
[----:B--2---:R-:W-:Y:S02]  /*5aa0*/  IADD3 R37, P1, R39, 0x8, RZ ;  /* 0x0000000827257810 */ /* 0x004fe40007f3e0ff */
[----:B------:R-:W-:-:S03]  /*5ab0*/  F2FP.F16.E4M3.UNPACK_B R36, R36 ;  /* 0x00000024ff24723e */ /* 0x000fc600020006ff */
[----:B------:R-:W-:Y:S01]  /*5ac0*/  IMAD.X R32, RZ, RZ, R33, P1 ;  /* 0x000000ffff207224 */ /* 0x000fe200008e0621 */
[----:B------:R-:W-:Y:S01]  /*5ad0*/  ISETP.GE.AND P1, PT, R38, 0x9, PT ;  /* 0x000000092600780c */ /* 0x000fe20003f26270 */
[----:B------:R-:W-:Y:S02]  /*5ae0*/  HADD2.F32 R36, -RZ, R36.H0_H0 ;  /* 0x20000024ff247230 */ /* 0x000fe40000004100 */
[----:B------:R-:W-:Y:S01]  /*5af0*/  IMAD R32, R32, UR6, RZ ;  /* 0x0000000620207c24 */ /* 0x000fe2000f8e02ff */
[----:B------:R-:W-:Y:S01]  /*5b00*/  ISETP.LT.OR P5, PT, R35, 0x1, !P1 ;  /* 0x000000012300780c */ /* 0x000fe20004fa1670 */
[----:B------:R-:W-:-:S04]  /*5b10*/  IMAD.WIDE.U32 R30, R37, UR6, R30 ;  /* 0x00000006251e7c25 */ /* 0x000fc8000f8e001e */
[----:B------:R-:W-:Y:S01]  /*5b20*/  FMUL R36, R36, UR19 ;  /* 0x0000001324247c20 */ /* 0x000fe20008400000 */
[----:B------:R-:W-:-:S03]  /*5b30*/  IMAD R37, R37, UR7, R32 ;  /* 0x0000000725257c24 */ /* 0x000fc6000f8e0220 */
[----:B------:R-:W-:Y:S01]  /*5b40*/  FFMA R36, R225, UR20, R36 ;  /* 0x00000014e1247c23 */ /* 0x000fe20008000024 */
[----:B------:R-:W-:Y:S02]  /*5b50*/  IADD3 R30, P4, R30, UR8, RZ ;  /* 0x000000081e1e7c10 */ /* 0x000fe4000ff9e0ff */
[----:B------:R-:W-:Y:S02]  /*5b60*/  PRMT R32, RZ, 0x7610, R32 ;  /* 0x00007610ff207816 */ /* 0x000fe40000000020 */
[----:B------:R-:W-:Y:S02]  /*5b70*/  F2FP.SATFINITE.E4M3.F32.PACK_AB_MERGE_C R33, RZ, R36, RZ ;  /* 0x00000024ff21723e */ /* 0x000fe400048070ff */
[----:B------:R-:W-:-:S03]  /*5b80*/  IADD3.X R31, R31, UR9, R37, P4, !PT ;  /* 0x000000091f1f7c10 */ /* 0x000fc6000a7fe425 */
[----:B------:R2:W-:Y:S01]  /*5b90*/  @!P3 STG.E.U8 desc[UR16][R24.64+0x1], R33 ;  /* 0x000001211800b986 */ /* 0x0005e2000c101110 */
[----:B------:R-:W-:Y:S05]  /*5ba0*/  @P5 BRA `(.L_x_45) ;  /* 0x0000000000045947 */ /* 0x000fea0003800000 */
[----:B------:R4:W5:Y:S02]  /*5bb0*/  LDG.E.U8 R32, desc[UR16][R30.64] ;  /* 0x000000101e207981 */ /* 0x000964000c1e1100 */
.L_x_45:
[----:B------:R-:W-:Y:S05]  /*5bc0*/  BSYNC B1 ;  /* 0x0000000000017941 */ /* 0x000fea0003800000 */
.L_x_44:
[----:B-----5:R-:W-:Y:S01]  /*5bd0*/  LOP3.LUT R32, R32, 0xff, RZ, 0xc0, !PT ;  /* 0x000000ff20207812 */ /* 0x020fe200078ec0ff */
[----:B------:R-:W-:Y:S01]  /*5be0*/  BSSY B1, `(.L_x_46) ;  /* 0x000000b000017945 */ /* 0x000fe20003800000 */
[----:B------:R-:W-:Y:S02]  /*5bf0*/  ISETP.LT.OR P3, PT, R35, 0x2, !P1 ;  /* 0x000000022300780c */ /* 0x000fe40004f61670 */
[----:B------:R-:W-:-:S05]  /*5c00*/  F2FP.F16.E4M3.UNPACK_B R32, R32 ;  /* 0x00000020ff20723e */ /* 0x000fca00020006ff */
[----:B------:R-:W-:-:S05]  /*5c10*/  HADD2.F32 R32, -RZ, R32.H0_H0 ;  /* 0x20000020ff207230 */ /* 0x000fca0000004100 */
[----:B--2---:R-:W-:Y:S01]  /*5c20*/  FMUL R33, R32, UR19 ;  /* 0x0000001320217c20 */ /* 0x004fe20008400000 */
[----:B------:R-:W-:-:S03]  /*5c30*/  PRMT R32, RZ, 0x7610, R32 ;  /* 0x00007610ff207816 */ /* 0x000fc60000000020 */
[----:B------:R-:W-:-:S05]  /*5c40*/  FFMA R33, R224, UR20, R33 ;  /* 0x00000014e0217c23 */ /* 0x000fca0008000021 */
[----:B------:R-:W-:-:S05]  /*5c50*/  F2FP.SATFINITE.E4M3.F32.PACK_AB_MERGE_C R33, RZ, R33, RZ ;  /* 0x00000021ff21723e */ /* 0x000fca00048070ff */
[----:B------:R2:W-:Y:S01]  /*5c60*/  @!P5 STG.E.U8 desc[UR16][R26.64], R33 ;  /* 0x000000211a00d986 */ /* 0x0005e2000c101110 */
[----:B------:R-:W-:Y:S05]  /*5c70*/  @P3 BRA `(.L_x_47) ;  /* 0x0000000000043947 */ /* 0x000fea0003800000 */
[----:B------:R0:W5:Y:S02]  /*5c80*/  LDG.E.U8 R32, desc[UR16][R30.64+0x1] ;  /* 0x000001101e207981 */ /* 0x000164000c1e1100 */
.L_x_47:
[----:B------:R-:W-:Y:S05]  /*5c90*/  BSYNC B1 ;  /* 0x0000000000017941 */ /* 0x000fea0003800000 */
.L_x_46:
[----:B-----5:R-:W-:Y:S01]  /*5ca0*/  LOP3.LUT R32, R32, 0xff, RZ, 0xc0, !PT ;  /* 0x000000ff20207812 */ /* 0x020fe200078ec0ff */
[----:B------:R-:W-:Y:S01]  /*5cb0*/  BSSY B1, `(.L_x_48) ;  /* 0x000000b000017945 */ /* 0x000fe20003800000 */
[----:B------:R-:W-:Y:S02]  /*5cc0*/  ISETP.LT.OR P4, PT, R35, 0x9, !P0 ;  /* 0x000000092300780c */ /* 0x000fe40004781670 */
[----:B------:R-:W-:-:S05]  /*5cd0*/  F2FP.F16.E4M3.UNPACK_B R32, R32 ;  /* 0x00000020ff20723e */ /* 0x000fca00020006ff */
[----:B------:R-:W-:-:S05]  /*5ce0*/  HADD2.F32 R32, -RZ, R32.H0_H0 ;  /* 0x20000020ff207230 */ /* 0x000fca0000004100 */
[----:B------:R-:W-:-:S04]  /*5cf0*/  FMUL R32, R32, UR19 ;  /* 0x0000001320207c20 */ /* 0x000fc80008400000 */
[----:B------:R-:W-:-:S05]  /*5d00*/  FFMA R32, R223, UR20, R32 ;  /* 0x00000014df207c23 */ /* 0x000fca0008000020 */
[----:B--2---:R-:W-:Y:S02]  /*5d10*/  F2FP.SATFINITE.E4M3.F32.PACK_AB_MERGE_C R33, RZ, R32, RZ ;  /* 0x00000020ff21723e */ /* 0x004fe400048070ff */
[----:B------:R-:W-:-:S03]  /*5d20*/  PRMT R32, RZ, 0x7610, R32 ;  /* 0x00007610ff207816 */ /* 0x000fc60000000020 */
[----:B------:R2:W-:Y:S01]  /*5d30*/  @!P3 STG.E.U8 desc[UR16][R26.64+0x1], R33 ;  /* 0x000001211a00b986 */ /* 0x0005e2000c101110 */
[----:B------:R-:W-:Y:S05]  /*5d40*/  @P4 BRA `(.L_x_49) ;  /* 0x0000000000044947 */ /* 0x000fea0003800000 */
[----:B------:R0:W5:Y:S02]  /*5d50*/  LDG.E.U8 R32, desc[UR16][R28.64+0x8] ;  /* 0x000008101c207981 */ /* 0x000164000c1e1100 */
.L_x_49:
[----:B------:R-:W-:Y:S05]  /*5d60*/  BSYNC B1 ;  /* 0x0000000000017941 */ /* 0x000fea0003800000 */
.L_x_48:
        /* <DEDUP_REMOVED lines=12> */
.L_x_51:
[----:B------:R-:W-:Y:S05]  /*5e30*/  BSYNC B1 ;  /* 0x0000000000017941 */ /* 0x000fea0003800000 */
.L_x_50:
        /* <DEDUP_REMOVED lines=12> */
.L_x_53:
[----:B------:R-:W-:Y:S05]  /*5f00*/  BSYNC B1 ;  /* 0x0000000000017941 */ /* 0x000fea0003800000 */
.L_x_52:
        /* <DEDUP_REMOVED lines=12> */
.L_x_55:
[----:B------:R-:W-:Y:S05]  /*5fd0*/  BSYNC B1 ;  /* 0x0000000000017941 */ /* 0x000fea0003800000 */
.L_x_54:
        /* <DEDUP_REMOVED lines=12> */
.L_x_57:
[----:B------:R-:W-:Y:S05]  /*60a0*/  BSYNC B1 ;  /* 0x0000000000017941 */ /* 0x000fea0003800000 */
.L_x_56:
        /* <DEDUP_REMOVED lines=12> */
.L_x_59:
[----:B------:R-:W-:Y:S05]  /*6170*/  BSYNC B1 ;  /* 0x0000000000017941 */ /* 0x000fea0003800000 */
.L_x_58:
        /* <DEDUP_REMOVED lines=12> */
.L_x_61:
[----:B------:R-:W-:Y:S05]  /*6240*/  BSYNC B1 ;  /* 0x0000000000017941 */ /* 0x000fea0003800000 */
.L_x_60:
        /* <DEDUP_REMOVED lines=12> */
.L_x_63:
[----:B------:R-:W-:Y:S05]  /*6310*/  BSYNC B1 ;  /* 0x0000000000017941 */ /* 0x000fea0003800000 */
.L_x_62:
        /* <DEDUP_REMOVED lines=12> */
.L_x_65:
[----:B------:R-:W-:Y:S05]  /*63e0*/  BSYNC B1 ;  /* 0x0000000000017941 */ /* 0x000fea0003800000 */
.L_x_64:
        /* <DEDUP_REMOVED lines=12> */
.L_x_67:
[----:B------:R-:W-:Y:S05]  /*64b0*/  BSYNC B1 ;  /* 0x0000000000017941 */ /* 0x000fea0003800000 */
.L_x_66:
        /* <DEDUP_REMOVED lines=12> */
.L_x_69:
[----:B------:R-:W-:Y:S05]  /*6580*/  BSYNC B1 ;  /* 0x0000000000017941 */ /* 0x000fea0003800000 */
.L_x_68:
        /* <DEDUP_REMOVED lines=12> */
.L_x_71:
[----:B------:R-:W-:Y:S05]  /*6650*/  BSYNC B1 ;  /* 0x0000000000017941 */ /* 0x000fea0003800000 */
.L_x_70:
        /* <DEDUP_REMOVED lines=12> */
.L_x_73:
[----:B------:R-:W-:Y:S05]  /*6720*/  BSYNC B1 ;  /* 0x0000000000017941 */ /* 0x000fea0003800000 */
.L_x_72:
        /* <DEDUP_REMOVED lines=12> */
.L_x_75:
[----:B------:R-:W-:Y:S05]  /*67f0*/  BSYNC B1 ;  /* 0x0000000000017941 */ /* 0x000fea0003800000 */
.L_x_74:
        /* <DEDUP_REMOVED lines=12> */
.L_x_77:
[----:B------:R-:W-:Y:S05]  /*68c0*/  BSYNC B1 ;  /* 0x0000000000017941 */ /* 0x000fea0003800000 */
.L_x_76:
        /* <DEDUP_REMOVED lines=12> */
.L_x_79:
[----:B------:R-:W-:Y:S05]  /*6990*/  BSYNC B1 ;  /* 0x0000000000017941 */ /* 0x000fea0003800000 */
.L_x_78:
        /* <DEDUP_REMOVED lines=12> */
.L_x_81:
[----:B------:R-:W-:Y:S05]  /*6a60*/  BSYNC B1 ;  /* 0x0000000000017941 */ /* 0x000fea0003800000 */
.L_x_80:
        /* <DEDUP_REMOVED lines=12> */
.L_x_83:
[----:B------:R-:W-:Y:S05]  /*6b30*/  BSYNC B1 ;  /* 0x0000000000017941 */ /* 0x000fea0003800000 */
.L_x_82:
        /* <DEDUP_REMOVED lines=12> */
.L_x_85:
[----:B------:R-:W-:Y:S05]  /*6c00*/  BSYNC B1 ;  /* 0x0000000000017941 */ /* 0x000fea0003800000 */
.L_x_84:
        /* <DEDUP_REMOVED lines=12> */
.L_x_87:
[----:B------:R-:W-:Y:S05]  /*6cd0*/  BSYNC B1 ;  /* 0x0000000000017941 */ /* 0x000fea0003800000 */
.L_x_86:
        /* <DEDUP_REMOVED lines=12> */
.L_x_89:
[----:B------:R-:W-:Y:S05]  /*6da0*/  BSYNC B1 ;  /* 0x0000000000017941 */ /* 0x000fea0003800000 */
.L_x_88:
        /* <DEDUP_REMOVED lines=12> */
.L_x_91:
[----:B------:R-:W-:Y:S05]  /*6e70*/  BSYNC B1 ;  /* 0x0000000000017941 */ /* 0x000fea0003800000 */
.L_x_90:
        /* <DEDUP_REMOVED lines=12> */
.L_x_93:
[----:B------:R-:W-:Y:S05]  /*6f40*/  BSYNC B1 ;  /* 0x0000000000017941 */ /* 0x000fea0003800000 */
.L_x_92:
        /* <DEDUP_REMOVED lines=12> */
.L_x_95:
[----:B------:R-:W-:Y:S05]  /*7010*/  BSYNC B1 ;  /* 0x0000000000017941 */ /* 0x000fea0003800000 */
.L_x_94:
        /* <DEDUP_REMOVED lines=12> */
.L_x_97:
[----:B------:R-:W-:Y:S05]  /*70e0*/  BSYNC B1 ;  /* 0x0000000000017941 */ /* 0x000fea0003800000 */
.L_x_96:
        /* <DEDUP_REMOVED lines=12> */
.L_x_99:
[----:B------:R-:W-:Y:S05]  /*71b0*/  BSYNC B1 ;  /* 0x0000000000017941 */ /* 0x000fea0003800000 */
.L_x_98:
        /* <DEDUP_REMOVED lines=12> */
.L_x_101:
[----:B------:R-:W-:Y:S05]  /*7280*/  BSYNC B1 ;  /* 0x0000000000017941 */ /* 0x000fea0003800000 */
.L_x_100:
        /* <DEDUP_REMOVED lines=12> */
.L_x_103:
[----:B------:R-:W-:Y:S05]  /*7350*/  BSYNC B1 ;  /* 0x0000000000017941 */ /* 0x000fea0003800000 */
.L_x_102:
        /* <DEDUP_REMOVED lines=12> */
.L_x_105:
[----:B------:R-:W-:Y:S05]  /*7420*/  BSYNC B1 ;  /* 0x0000000000017941 */ /* 0x000fea0003800000 */
.L_x_104:
        /* <DEDUP_REMOVED lines=12> */
.L_x_107:
[----:B------:R-:W-:Y:S05]  /*74f0*/  BSYNC B1 ;  /* 0x0000000000017941 */ /* 0x000fea0003800000 */
.L_x_106:
        /* <DEDUP_REMOVED lines=12> */
.L_x_109:
[----:B------:R-:W-:Y:S05]  /*75c0*/  BSYNC B1 ;  /* 0x0000000000017941 */ /* 0x000fea0003800000 */
.L_x_108:
        /* <DEDUP_REMOVED lines=12> */
.L_x_111:
[----:B------:R-:W-:Y:S05]  /*7690*/  BSYNC B1 ;  /* 0x0000000000017941 */ /* 0x000fea0003800000 */
.L_x_110:
        /* <DEDUP_REMOVED lines=12> */
.L_x_113:
[----:B------:R-:W-:Y:S05]  /*7760*/  BSYNC B1 ;  /* 0x0000000000017941 */ /* 0x000fea0003800000 */
.L_x_112:
        /* <DEDUP_REMOVED lines=12> */
.L_x_115:
[----:B------:R-:W-:Y:S05]  /*7830*/  BSYNC B1 ;  /* 0x0000000000017941 */ /* 0x000fea0003800000 */
.L_x_114:
        /* <DEDUP_REMOVED lines=12> */
.L_x_117:
[----:B------:R-:W-:Y:S05]  /*7900*/  BSYNC B1 ;  /* 0x0000000000017941 */ /* 0x000fea0003800000 */
.L_x_116:
        /* <DEDUP_REMOVED lines=12> */
.L_x_119:
[----:B------:R-:W-:Y:S05]  /*79d0*/  BSYNC B1 ;  /* 0x0000000000017941 */ /* 0x000fea0003800000 */
.L_x_118:
        /* <DEDUP_REMOVED lines=12> */
.L_x_121:
[----:B------:R-:W-:Y:S05]  /*7aa0*/  BSYNC B1 ;  /* 0x0000000000017941 */ /* 0x000fea0003800000 */
.L_x_120:
        /* <DEDUP_REMOVED lines=12> */
.L_x_123:
[----:B------:R-:W-:Y:S05]  /*7b70*/  BSYNC B1 ;  /* 0x0000000000017941 */ /* 0x000fea0003800000 */
.L_x_122:
        /* <DEDUP_REMOVED lines=12> */
.L_x_125:
[----:B------:R-:W-:Y:S05]  /*7c40*/  BSYNC B1 ;  /* 0x0000000000017941 */ /* 0x000fea0003800000 */
.L_x_124:
        /* <DEDUP_REMOVED lines=12> */
.L_x_127:
[----:B------:R-:W-:Y:S05]  /*7d10*/  BSYNC B1 ;  /* 0x0000000000017941 */ /* 0x000fea0003800000 */
.L_x_126:
        /* <DEDUP_REMOVED lines=12> */
.L_x_129:
[----:B------:R-:W-:Y:S05]  /*7de0*/  BSYNC B1 ;  /* 0x0000000000017941 */ /* 0x000fea0003800000 */
.L_x_128:
        /* <DEDUP_REMOVED lines=12> */
.L_x_131:
[----:B------:R-:W-:Y:S05]  /*7eb0*/  BSYNC B1 ;  /* 0x0000000000017941 */ /* 0x000fea0003800000 */
.L_x_130:
        /* <DEDUP_REMOVED lines=12> */
.L_x_133:
[----:B------:R-:W-:Y:S05]  /*7f80*/  BSYNC B1 ;  /* 0x0000000000017941 */ /* 0x000fea0003800000 */
.L_x_132:
        /* <DEDUP_REMOVED lines=12> */
.L_x_135:
[----:B------:R-:W-:Y:S05]  /*8050*/  BSYNC B1 ;  /* 0x0000000000017941 */ /* 0x000fea0003800000 */
.L_x_134:
        /* <DEDUP_REMOVED lines=12> */
.L_x_137:
[----:B------:R-:W-:Y:S05]  /*8120*/  BSYNC B1 ;  /* 0x0000000000017941 */ /* 0x000fea0003800000 */
.L_x_136:
        /* <DEDUP_REMOVED lines=12> */
.L_x_139:
[----:B------:R-:W-:Y:S05]  /*81f0*/  BSYNC B1 ;  /* 0x0000000000017941 */ /* 0x000fea0003800000 */
.L_x_138:
        /* <DEDUP_REMOVED lines=12> */
.L_x_141:
[----:B------:R-:W-:Y:S05]  /*82c0*/  BSYNC B1 ;  /* 0x0000000000017941 */ /* 0x000fea0003800000 */
.L_x_140:
        /* <DEDUP_REMOVED lines=12> */
.L_x_143:
[----:B------:R-:W-:Y:S05]  /*8390*/  BSYNC B1 ;  /* 0x0000000000017941 */ /* 0x000fea0003800000 */
.L_x_142:
        /* <DEDUP_REMOVED lines=12> */
.L_x_145:
[----:B------:R-:W-:Y:S05]  /*8460*/  BSYNC B1 ;  /* 0x0000000000017941 */ /* 0x000fea0003800000 */
.L_x_144:
        /* <DEDUP_REMOVED lines=12> */
.L_x_147:
[----:B------:R-:W-:Y:S05]  /*8530*/  BSYNC B1 ;  /* 0x0000000000017941 */ /* 0x000fea0003800000 */
.L_x_146:
        /* <DEDUP_REMOVED lines=12> */
.L_x_149:
[----:B------:R-:W-:Y:S05]  /*8600*/  BSYNC B1 ;  /* 0x0000000000017941 */ /* 0x000fea0003800000 */
.L_x_148:
        /* <DEDUP_REMOVED lines=12> */
.L_x_151:
[----:B------:R-:W-:Y:S05]  /*86d0*/  BSYNC B1 ;  /* 0x0000000000017941 */ /* 0x000fea0003800000 */
.L_x_150:
        /* <DEDUP_REMOVED lines=12> */
.L_x_153:
[----:B------:R-:W-:Y:S05]  /*87a0*/  BSYNC B1 ;  /* 0x0000000000017941 */ /* 0x000fea0003800000 */
.L_x_152:
        /* <DEDUP_REMOVED lines=12> */
.L_x_155:
[----:B------:R-:W-:Y:S05]  /*8870*/  BSYNC B1 ;  /* 0x0000000000017941 */ /* 0x000fea0003800000 */
.L_x_154:
        /* <DEDUP_REMOVED lines=12> */
.L_x_157:
[----:B------:R-:W-:Y:S05]  /*8940*/  BSYNC B1 ;  /* 0x0000000000017941 */ /* 0x000fea0003800000 */
.L_x_156:
        /* <DEDUP_REMOVED lines=12> */
.L_x_159:
[----:B------:R-:W-:Y:S05]  /*8a10*/  BSYNC B1 ;  /* 0x0000000000017941 */ /* 0x000fea0003800000 */
.L_x_158:
        /* <DEDUP_REMOVED lines=12> */
.L_x_161:
[----:B------:R-:W-:Y:S05]  /*8ae0*/  BSYNC B1 ;  /* 0x0000000000017941 */ /* 0x000fea0003800000 */
.L_x_160:
        /* <DEDUP_REMOVED lines=12> */
.L_x_163:
[----:B------:R-:W-:Y:S05]  /*8bb0*/  BSYNC B1 ;  /* 0x0000000000017941 */ /* 0x000fea0003800000 */
.L_x_162:
        /* <DEDUP_REMOVED lines=12> */
.L_x_165:
[----:B------:R-:W-:Y:S05]  /*8c80*/  BSYNC B1 ;  /* 0x0000000000017941 */ /* 0x000fea0003800000 */
.L_x_164:
        /* <DEDUP_REMOVED lines=12> */
.L_x_167:
[----:B------:R-:W-:Y:S05]  /*8d50*/  BSYNC B1 ;  /* 0x0000000000017941 */ /* 0x000fea0003800000 */
.L_x_166:
        /* <DEDUP_REMOVED lines=12> */
.L_x_169:
[----:B------:R-:W-:Y:S05]  /*8e20*/  BSYNC B1 ;  /* 0x0000000000017941 */ /* 0x000fea0003800000 */
.L_x_168:
        /* <DEDUP_REMOVED lines=12> */
.L_x_171:
[----:B------:R-:W-:Y:S05]  /*8ef0*/  BSYNC B1 ;  /* 0x0000000000017941 */ /* 0x000fea0003800000 */
.L_x_170:
        /* <DEDUP_REMOVED lines=12> */
.L_x_173:
[----:B------:R-:W-:Y:S05]  /*8fc0*/  BSYNC B1 ;  /* 0x0000000000017941 */ /* 0x000fea0003800000 */
.L_x_172:
        /* <DEDUP_REMOVED lines=12> */
.L_x_175:
[----:B------:R-:W-:Y:S05]  /*9090*/  BSYNC B1 ;  /* 0x0000000000017941 */ /* 0x000fea0003800000 */
.L_x_174:
        /* <DEDUP_REMOVED lines=12> */
.L_x_177:
[----:B------:R-:W-:Y:S05]  /*9160*/  BSYNC B1 ;  /* 0x0000000000017941 */ /* 0x000fea0003800000 */
.L_x_176:
        /* <DEDUP_REMOVED lines=12> */
.L_x_179:
[----:B------:R-:W-:Y:S05]  /*9230*/  BSYNC B1 ;  /* 0x0000000000017941 */ /* 0x000fea0003800000 */
.L_x_178:
        /* <DEDUP_REMOVED lines=12> */
.L_x_181:
[----:B------:R-:W-:Y:S05]  /*9300*/  BSYNC B1 ;  /* 0x0000000000017941 */ /* 0x000fea0003800000 */
.L_x_180:
        /* <DEDUP_REMOVED lines=12> */
.L_x_183:
[----:B------:R-:W-:Y:S05]  /*93d0*/  BSYNC B1 ;  /* 0x0000000000017941 */ /* 0x000fea0003800000 */
.L_x_182:
        /* <DEDUP_REMOVED lines=12> */
.L_x_185:
[----:B------:R-:W-:Y:S05]  /*94a0*/  BSYNC B1 ;  /* 0x0000000000017941 */ /* 0x000fea0003800000 */
.L_x_184:
        /* <DEDUP_REMOVED lines=12> */
.L_x_187:
[----:B------:R-:W-:Y:S05]  /*9570*/  BSYNC B1 ;  /* 0x0000000000017941 */ /* 0x000fea0003800000 */
.L_x_186:
        /* <DEDUP_REMOVED lines=12> */
.L_x_189:
[----:B------:R-:W-:Y:S05]  /*9640*/  BSYNC B1 ;  /* 0x0000000000017941 */ /* 0x000fea0003800000 */
.L_x_188:
        /* <DEDUP_REMOVED lines=12> */
.L_x_191:
[----:B------:R-:W-:Y:S05]  /*9710*/  BSYNC B1 ;  /* 0x0000000000017941 */ /* 0x000fea0003800000 */
.L_x_190:
[----:B-----5:R-:W-:Y:S01]  /*9720*/  LOP3.LUT R32, R32, 0xff, RZ, 0xc0, !PT ;  /* 0x000000ff20207812 */ /* 0x020fe200078ec0ff */
[----:B------:R-:W-:Y:S01]  /*9730*/  BSSY B1, `(.L_x_192) ;  /* 0x000000b000017945 */ /* 0x000fe20003800000 */
[----:B------:R-:W-:Y:S02]  /*9740*/  ISETP.LT.OR P4, PT, R35, 0x99, !P0 ;  /* 0x000000992300780c */ /* 0x000fe40004781670 */
[----:B------:R-:W-:-:S05]  /*9750*/  F2FP.F16.E4M3.UNPACK_B R32, R32 ;  /* 0x00000020ff20723e */ /* 0x000fca00020006ff */
[----:B------:R-:W-:-:S05]  /*9760*/  HADD2.F32 R32, -RZ, R32.H0_H0 ;  /* 0x20000020ff207230 */ /* 0x000fca0000004100 */
[----:B------:R-:W-:-:S04]  /*9770*/  FMUL R32, R32, UR19 ;  /* 0x0000001320207c20 */ /* 0x000fc80008400000 */
[----:B------:R-:W-:Y:S01]  /*9780*/  FFMA R32, R23, UR20, R32 ;  /* 0x0000001417207c23 */ /* 0x000fe20008000020 */
[----:B------:R-:W-:-:S04]  /*9790*/  PRMT R23, RZ, 0x7610, R23 ;  /* 0x00007610ff177816 */ /* 0x000fc80000000017 */
[----:B--2---:R-:W-:-:S05]  /*97a0*/  F2FP.SATFINITE.E4M3.F32.PACK_AB_MERGE_C R33, RZ, R32, RZ ;  /* 0x00000020ff21723e */ /* 0x004fca00048070ff */
[----:B------:R2:W-:Y:S01]  /*97b0*/  @!P3 STG.E.U8 desc[UR16][R26.64+0x91], R33 ;  /* 0x000091211a00b986 */ /* 0x0005e2000c101110 */
[----:B------:R-:W-:Y:S05]  /*97c0*/  @P4 BRA `(.L_x_193) ;  /* 0x0000000000044947 */ /* 0x000fea0003800000 */
[----:B------:R0:W5:Y:S02]  /*97d0*/  LDG.E.U8 R23, desc[UR16][R28.64+0x98] ;  /* 0x000098101c177981 */ /* 0x000164000c1e1100 */
.L_x_193:
[----:B------:R-:W-:Y:S05]  /*97e0*/  BSYNC B1 ;  /* 0x0000000000017941 */ /* 0x000fea0003800000 */
.L_x_192:
        /* <DEDUP_REMOVED lines=8> */
[----:B------:R-:W-:-:S05]  /*9870*/  F2FP.SATFINITE.E4M3.F32.PACK_AB_MERGE_C R23, RZ, R23, RZ ;  /* 0x00000017ff17723e */ /* 0x000fca00048070ff */
[----:B------:R0:W-:Y:S01]  /*9880*/  @!P4 STG.E.U8 desc[UR16][R24.64+0x98], R23 ;  /* 0x000098171800c986 */ /* 0x0001e2000c101110 */
[----:B------:R-:W-:Y:S05]  /*9890*/  @P3 BRA `(.L_x_195) ;  /* 0x0000000000043947 */ /* 0x000fea0003800000 */
[----:B------:R0:W5:Y:S02]  /*98a0*/  LDG.E.U8 R22, desc[UR16][R28.64+0x99] ;  /* 0x000099101c167981 */ /* 0x000164000c1e1100 */
.L_x_195:
[----:B------:R-:W-:Y:S05]  /*98b0*/  BSYNC B1 ;  /* 0x0000000000017941 */ /* 0x000fea0003800000 */
.L_x_194:
        /* <DEDUP_REMOVED lines=8> */
[----:B0-----:R-:W-:-:S05]  /*9940*/  F2FP.SATFINITE.E4M3.F32.PACK_AB_MERGE_C R23, RZ, R22, RZ ;  /* 0x00000016ff17723e */ /* 0x001fca00048070ff */
[----:B------:R0:W-:Y:S01]  /*9950*/  @!P3 STG.E.U8 desc[UR16][R24.64+0x99], R23 ;  /* 0x000099171800b986 */ /* 0x0001e2000c101110 */
[----:B------:R-:W-:Y:S05]  /*9960*/  @P4 BRA `(.L_x_197) ;  /* 0x0000000000044947 */ /* 0x000fea0003800000 */
[----:B------:R0:W5:Y:S02]  /*9970*/  LDG.E.U8 R21, desc[UR16][R30.64+0x98] ;  /* 0x000098101e157981 */ /* 0x000164000c1e1100 */
.L_x_197:
[----:B------:R-:W-:Y:S05]  /*9980*/  BSYNC B1 ;  /* 0x0000000000017941 */ /* 0x000fea0003800000 */
.L_x_196:
        /* <DEDUP_REMOVED lines=12> */
.L_x_199:
[----:B------:R-:W-:Y:S05]  /*9a50*/  BSYNC B1 ;  /* 0x0000000000017941 */ /* 0x000fea0003800000 */
.L_x_198:
        /* <DEDUP_REMOVED lines=12> */
.L_x_201:
[----:B------:R-:W-:Y:S05]  /*9b20*/  BSYNC B1 ;  /* 0x0000000000017941 */ /* 0x000fea0003800000 */
.L_x_200:
        /* <DEDUP_REMOVED lines=12> */
.L_x_203:
[----:B------:R-:W-:Y:S05]  /*9bf0*/  BSYNC B1 ;  /* 0x0000000000017941 */ /* 0x000fea0003800000 */
.L_x_202:
        /* <DEDUP_REMOVED lines=12> */
.L_x_205:
[----:B------:R-:W-:Y:S05]  /*9cc0*/  BSYNC B1 ;  /* 0x0000000000017941 */ /* 0x000fea0003800000 */
.L_x_204:
        /* <DEDUP_REMOVED lines=12> */
.L_x_207:
[----:B------:R-:W-:Y:S05]  /*9d90*/  BSYNC B1 ;  /* 0x0000000000017941 */ /* 0x000fea0003800000 */
.L_x_206:
        /* <DEDUP_REMOVED lines=12> */
.L_x_209:
[----:B------:R-:W-:Y:S05]  /*9e60*/  BSYNC B1 ;  /* 0x0000000000017941 */ /* 0x000fea0003800000 */
.L_x_208:
        /* <DEDUP_REMOVED lines=12> */
.L_x_211:
[----:B------:R-:W-:Y:S05]  /*9f30*/  BSYNC B1 ;  /* 0x0000000000017941 */ /* 0x000fea0003800000 */
.L_x_210:
        /* <DEDUP_REMOVED lines=12> */
.L_x_213:
[----:B------:R-:W-:Y:S05]  /*a000*/  BSYNC B1 ;  /* 0x0000000000017941 */ /* 0x000fea0003800000 */
.L_x_212:
        /* <DEDUP_REMOVED lines=12> */
.L_x_215:
[----:B------:R-:W-:Y:S05]  /*a0d0*/  BSYNC B1 ;  /* 0x0000000000017941 */ /* 0x000fea0003800000 */
.L_x_214:
        /* <DEDUP_REMOVED lines=12> */
.L_x_217:
[----:B------:R-:W-:Y:S05]  /*a1a0*/  BSYNC B1 ;  /* 0x0000000000017941 */ /* 0x000fea0003800000 */
.L_x_216:
        /* <DEDUP_REMOVED lines=12> */
.L_x_219:
[----:B------:R-:W-:Y:S05]  /*a270*/  BSYNC B1 ;  /* 0x0000000000017941 */ /* 0x000fea0003800000 */
.L_x_218:
        /* <DEDUP_REMOVED lines=12> */
.L_x_221:
[----:B------:R-:W-:Y:S05]  /*a340*/  BSYNC B1 ;  /* 0x0000000000017941 */ /* 0x000fea0003800000 */
.L_x_220:
        /* <DEDUP_REMOVED lines=12> */
.L_x_223:
[----:B------:R-:W-:Y:S05]  /*a410*/  BSYNC B1 ;  /* 0x0000000000017941 */ /* 0x000fea0003800000 */
.L_x_222:
        /* <DEDUP_REMOVED lines=12> */
.L_x_225:
[----:B------:R-:W-:Y:S05]  /*a4e0*/  BSYNC B1 ;  /* 0x0000000000017941 */ /* 0x000fea0003800000 */
.L_x_224:
        /* <DEDUP_REMOVED lines=12> */
.L_x_227:
[----:B------:R-:W-:Y:S05]  /*a5b0*/  BSYNC B1 ;  /* 0x0000000000017941 */ /* 0x000fea0003800000 */
.L_x_226:
        /* <DEDUP_REMOVED lines=12> */
.L_x_229:
[----:B------:R-:W-:Y:S05]  /*a680*/  BSYNC B1 ;  /* 0x0000000000017941 */ /* 0x000fea0003800000 */
.L_x_228:
        /* <DEDUP_REMOVED lines=12> */
.L_x_231:
[----:B------:R-:W-:Y:S05]  /*a750*/  BSYNC B1 ;  /* 0x0000000000017941 */ /* 0x000fea0003800000 */
.L_x_230:
        /* <DEDUP_REMOVED lines=12> */
.L_x_233:
[----:B------:R-:W-:Y:S05]  /*a820*/  BSYNC B1 ;  /* 0x0000000000017941 */ /* 0x000fea0003800000 */
.L_x_232:
        /* <DEDUP_REMOVED lines=12> */
.L_x_235:
[----:B------:R-:W-:Y:S05]  /*a8f0*/  BSYNC B1 ;  /* 0x0000000000017941 */ /* 0x000fea0003800000 */
.L_x_234:
[----:B-----5:R-:W-:Y:S01]  /*a900*/  LOP3.LUT R2, R2, 0xff, RZ, 0xc0, !PT ;  /* 0x000000ff02027812 */ /* 0x020fe200078ec0ff */
[----:B------:R-:W-:Y:S01]  /*a910*/  BSSY B1, `(.L_x_236) ;  /* 0x000000b000017945 */ /* 0x000fe20003800000 */
[----:B------:R-:W-:Y:S02]  /*a920*/  ISETP.LT.OR P4, PT, R35, 0xc1, !P1 ;  /* 0x000000c12300780c */ /* 0x000fe40004f81670 */
[----:B------:R-:W-:-:S05]  /*a930*/  F2FP.F16.E4M3.UNPACK_B R2, R2 ;  /* 0x00000002ff02723e */ /* 0x000fca00020006ff */
[----:B------:R-:W-:-:S05]  /*a940*/  HADD2.F32 R2, -RZ, R2.H0_H0 ;  /* 0x20000002ff027230 */ /* 0x000fca0000004100 */
[----:B0-----:R-:W-:-:S04]  /*a950*/  FMUL R3, R2, UR19 ;  /* 0x0000001302037c20 */ /* 0x001fc80008400000 */
[----:B------:R-:W-:Y:S01]  /*a960*/  FFMA R3, R0, UR20, R3 ;  /* 0x0000001400037c23 */ /* 0x000fe20008000003 */
[----:B------:R-:W-:-:S04]  /*a970*/  PRMT R0, RZ, 0x7610, R0 ;  /* 0x00007610ff007816 */ /* 0x000fc80000000000 */
[----:B------:R-:W-:-:S05]  /*a980*/  F2FP.SATFINITE.E4M3.F32.PACK_AB_MERGE_C R3, RZ, R3, RZ ;  /* 0x00000003ff03723e */ /* 0x000fca00048070ff */
[----:B------:R0:W-:Y:S01]  /*a990*/  @!P3 STG.E.U8 desc[UR16][R24.64+0xc1], R3 ;  /* 0x0000c1031800b986 */ /* 0x0001e2000c101110 */
[----:B------:R-:W-:Y:S05]  /*a9a0*/  @P4 BRA `(.L_x_237) ;  /* 0x0000000000044947 */ /* 0x000fea0003800000 */
[----:B------:R0:W5:Y:S02]  /*a9b0*/  LDG.E.U8 R0, desc[UR16][R30.64+0xc0] ;  /* 0x0000c0101e007981 */ /* 0x000164000c1e1100 */
.L_x_237:
[----:B------:R-:W-:Y:S05]  /*a9c0*/  BSYNC B1 ;  /* 0x0000000000017941 */ /* 0x000fea0003800000 */
.L_x_236:
[----:B------:R-:W2:Y:S01]  /*a9d0*/  LDL.LU R2, [R1] ;  /* 0x0000000001027983 */ /* 0x000ea20000300800 */
[----:B-----5:R-:W-:Y:S01]  /*a9e0*/  LOP3.LUT R0, R0, 0xff, RZ, 0xc0, !PT ;  /* 0x000000ff00007812 */ /* 0x020fe200078ec0ff */
[----:B------:R-:W-:Y:S01]  /*a9f0*/  BSSY B1, `(.L_x_238) ;  /* 0x000000b000017945 */ /* 0x000fe20003800000 */
[----:B------:R-:W-:Y:S02]  /*aa00*/  ISETP.LT.OR P3, PT, R35, 0xc2, !P1 ;  /* 0x000000c22300780c */ /* 0x000fe40004f61670 */
[----:B------:R-:W-:-:S05]  /*aa10*/  F2FP.F16.E4M3.UNPACK_B R0, R0 ;  /* 0x00000000ff00723e */ /* 0x000fca00020006ff */
[----:B------:R-:W-:-:S05]  /*aa20*/  HADD2.F32 R0, -RZ, R0.H0_H0 ;  /* 0x20000000ff007230 */ /* 0x000fca0000004100 */
[----:B------:R-:W-:-:S04]  /*aa30*/  FMUL R0, R0, UR19 ;  /* 0x0000001300007c20 */ /* 0x000fc80008400000 */
[----:B--2---:R-:W-:-:S05]  /*aa40*/  FFMA R0, R2, UR20, R0 ;  /* 0x0000001402007c23 */ /* 0x004fca0008000000 */
[----:B0-----:R-:W-:Y:S02]  /*aa50*/  F2FP.SATFINITE.E4M3.F32.PACK_AB_MERGE_C R3, RZ, R0, RZ ;  /* 0x00000000ff03723e */ /* 0x001fe400048070ff */
[----:B------:R-:W-:-:S03]  /*aa60*/  PRMT R0, RZ, 0x7610, R0 ;  /* 0x00007610ff007816 */ /* 0x000fc60000000000 */
[----:B------:R0:W-:Y:S01]  /*aa70*/  @!P4 STG.E.U8 desc[UR16][R26.64+0xc0], R3 ;  /* 0x0000c0031a00c986 */ /* 0x0001e2000c101110 */
[----:B------:R-:W-:Y:S05]  /*aa80*/  @P3 BRA `(.L_x_239) ;  /* 0x0000000000043947 */ /* 0x000fea0003800000 */
[----:B------:R2:W5:Y:S02]  /*aa90*/  LDG.E.U8 R0, desc[UR16][R30.64+0xc1] ;  /* 0x0000c1101e007981 */ /* 0x000564000c1e1100 */
.L_x_239:
[----:B------:R-:W-:Y:S05]  /*aaa0*/  BSYNC B1 ;  /* 0x0000000000017941 */ /* 0x000fea0003800000 */
.L_x_238:
[----:B------:R-:W3:Y:S01]  /*aab0*/  LDL.LU R2, [R1+0x4] ;  /* 0x0000040001027983 */ /* 0x000ee20000300800 */
[----:B-----5:R-:W-:Y:S01]  /*aac0*/  LOP3.LUT R0, R0, 0xff, RZ, 0xc0, !PT ;  /* 0x000000ff00007812 */ /* 0x020fe200078ec0ff */
[----:B------:R-:W-:Y:S01]  /*aad0*/  BSSY B1, `(.L_x_240) ;  /* 0x000000b000017945 */ /* 0x000fe20003800000 */
[----:B------:R-:W-:Y:S02]  /*aae0*/  ISETP.LT.OR P4, PT, R35, 0xc9, !P0 ;  /* 0x000000c92300780c */ /* 0x000fe40004781670 */
[----:B------:R-:W-:-:S05]  /*aaf0*/  F2FP.F16.E4M3.UNPACK_B R0, R0 ;  /* 0x00000000ff00723e */ /* 0x000fca00020006ff */
[----:B------:R-:W-:-:S05]  /*ab00*/  HADD2.F32 R0, -RZ, R0.H0_H0 ;  /* 0x20000000ff007230 */ /* 0x000fca0000004100 */
[----:B------:R-:W-:-:S04]  /*ab10*/  FMUL R0, R0, UR19 ;  /* 0x0000001300007c20 */ /* 0x000fc80008400000 */
[----:B---3--:R-:W-:-:S05]  /*ab20*/  FFMA R0, R2, UR20, R0 ;  /* 0x0000001402007c23 */ /* 0x008fca0008000000 */
[----:B0-----:R-:W-:Y:S02]  /*ab30*/  F2FP.SATFINITE.E4M3.F32.PACK_AB_MERGE_C R3, RZ, R0, RZ ;  /* 0x00000000ff03723e */ /* 0x001fe400048070ff */
[----:B------:R-:W-:-:S03]  /*ab40*/  PRMT R0, RZ, 0x7610, R0 ;  /* 0x00007610ff007816 */ /* 0x000fc60000000000 */
[----:B------:R0:W-:Y:S01]  /*ab50*/  @!P3 STG.E.U8 desc[UR16][R26.64+0xc1], R3 ;  /* 0x0000c1031a00b986 */ /* 0x0001e2000c101110 */
[----:B------:R-:W-:Y:S05]  /*ab60*/  @P4 BRA `(.L_x_241) ;  /* 0x0000000000044947 */ /* 0x000fea0003800000 */
[----:B------:R3:W5:Y:S02]  /*ab70*/  LDG.E.U8 R0, desc[UR16][R28.64+0xc8] ;  /* 0x0000c8101c007981 */ /* 0x000764000c1e1100 */
.L_x_241:
[----:B------:R-:W-:Y:S05]  /*ab80*/  BSYNC B1 ;  /* 0x0000000000017941 */ /* 0x000fea0003800000 */
.L_x_240:
[----:B------:R-:W2:Y:S01]  /*ab90*/  LDL.LU R2, [R1+0x8] ;  /* 0x0000080001027983 */ /* 0x000ea20000300800 */
        /* <DEDUP_REMOVED lines=12> */
.L_x_243:
[----:B------:R-:W-:Y:S05]  /*ac60*/  BSYNC B1 ;  /* 0x0000000000017941 */ /* 0x000fea0003800000 */
.L_x_242:
        /* <DEDUP_REMOVED lines=13> */
.L_x_245:
[----:B------:R-:W-:Y:S05]  /*ad40*/  BSYNC B1 ;  /* 0x0000000000017941 */ /* 0x000fea0003800000 */
.L_x_244:
        /* <DEDUP_REMOVED lines=13> */
.L_x_247:
[----:B------:R-:W-:Y:S05]  /*ae20*/  BSYNC B1 ;  /* 0x0000000000017941 */ /* 0x000fea0003800000 */
.L_x_246:
        /* <DEDUP_REMOVED lines=13> */
.L_x_249:
[----:B------:R-:W-:Y:S05]  /*af00*/  BSYNC B1 ;  /* 0x0000000000017941 */ /* 0x000fea0003800000 */
.L_x_248:
        /* <DEDUP_REMOVED lines=13> */
.L_x_251:
[----:B------:R-:W-:Y:S05]  /*afe0*/  BSYNC B1 ;  /* 0x0000000000017941 */ /* 0x000fea0003800000 */
.L_x_250:
        /* <DEDUP_REMOVED lines=13> */
.L_x_253:
[----:B------:R-:W-:Y:S05]  /*b0c0*/  BSYNC B1 ;  /* 0x0000000000017941 */ /* 0x000fea0003800000 */
.L_x_252:
        /* <DEDUP_REMOVED lines=13> */
.L_x_255:
[----:B------:R-:W-:Y:S05]  /*b1a0*/  BSYNC B1 ;  /* 0x0000000000017941 */ /* 0x000fea0003800000 */
.L_x_254:
        /* <DEDUP_REMOVED lines=13> */
.L_x_257:
[----:B------:R-:W-:Y:S05]  /*b280*/  BSYNC B1 ;  /* 0x0000000000017941 */ /* 0x000fea0003800000 */
.L_x_256:
        /* <DEDUP_REMOVED lines=13> */
.L_x_259:
[----:B------:R-:W-:Y:S05]  /*b360*/  BSYNC B1 ;  /* 0x0000000000017941 */ /* 0x000fea0003800000 */
.L_x_258:
        /* <DEDUP_REMOVED lines=13> */
.L_x_261:
[----:B------:R-:W-:Y:S05]  /*b440*/  BSYNC B1 ;  /* 0x0000000000017941 */ /* 0x000fea0003800000 */
.L_x_260:
        /* <DEDUP_REMOVED lines=13> */
.L_x_263:
[----:B------:R-:W-:Y:S05]  /*b520*/  BSYNC B1 ;  /* 0x0000000000017941 */ /* 0x000fea0003800000 */
.L_x_262:
        /* <DEDUP_REMOVED lines=13> */
.L_x_265:
[----:B------:R-:W-:Y:S05]  /*b600*/  BSYNC B1 ;  /* 0x0000000000017941 */ /* 0x000fea0003800000 */
.L_x_264:
        /* <DEDUP_REMOVED lines=13> */
.L_x_267:
[----:B------:R-:W-:Y:S05]  /*b6e0*/  BSYNC B1 ;  /* 0x0000000000017941 */ /* 0x000fea0003800000 */
.L_x_266:
        /* <DEDUP_REMOVED lines=13> */
.L_x_269:
[----:B------:R-:W-:Y:S05]  /*b7c0*/  BSYNC B1 ;  /* 0x0000000000017941 */ /* 0x000fea0003800000 */
.L_x_268:
        /* <DEDUP_REMOVED lines=13> */
.L_x_271:
[----:B------:R-:W-:Y:S05]  /*b8a0*/  BSYNC B1 ;  /* 0x0000000000017941 */ /* 0x000fea0003800000 */
.L_x_270:
        /* <DEDUP_REMOVED lines=13> */
.L_x_273:
[----:B------:R-:W-:Y:S05]  /*b980*/  BSYNC B1 ;  /* 0x0000000000017941 */ /* 0x000fea0003800000 */
.L_x_272:
        /* <DEDUP_REMOVED lines=13> */
.L_x_275:
[----:B------:R-:W-:Y:S05]  /*ba60*/  BSYNC B1 ;  /* 0x0000000000017941 */ /* 0x000fea0003800000 */
.L_x_274:
        /* <DEDUP_REMOVED lines=13> */
.L_x_277:
[----:B------:R-:W-:Y:S05]  /*bb40*/  BSYNC B1 ;  /* 0x0000000000017941 */ /* 0x000fea0003800000 */
.L_x_276:
        /* <DEDUP_REMOVED lines=13> */
.L_x_279:
[----:B------:R-:W-:Y:S05]  /*bc20*/  BSYNC B1 ;  /* 0x0000000000017941 */ /* 0x000fea0003800000 */
.L_x_278:
        /* <DEDUP_REMOVED lines=13> */
.L_x_281:
[----:B------:R-:W-:Y:S05]  /*bd00*/  BSYNC B1 ;  /* 0x0000000000017941 */ /* 0x000fea0003800000 */
.L_x_280:
        /* <DEDUP_REMOVED lines=13> */
.L_x_283:
[----:B------:R-:W-:Y:S05]  /*bde0*/  BSYNC B1 ;  /* 0x0000000000017941 */ /* 0x000fea0003800000 */
.L_x_282:
        /* <DEDUP_REMOVED lines=13> */
.L_x_285:
[----:B------:R-:W-:Y:S05]  /*bec0*/  BSYNC B1 ;  /* 0x0000000000017941 */ /* 0x000fea0003800000 */
.L_x_284:
        /* <DEDUP_REMOVED lines=13> */
.L_x_287:
[----:B------:R-:W-:Y:S05]  /*bfa0*/  BSYNC B1 ;  /* 0x0000000000017941 */ /* 0x000fea0003800000 */
.L_x_286:
        /* <DEDUP_REMOVED lines=13> */
.L_x_289:
[----:B------:R-:W-:Y:S05]  /*c080*/  BSYNC B1 ;  /* 0x0000000000017941 */ /* 0x000fea0003800000 */
.L_x_288:
        /* <DEDUP_REMOVED lines=13> */
.L_x_291:
[----:B------:R-:W-:Y:S05]  /*c160*/  BSYNC B1 ;  /* 0x0000000000017941 */ /* 0x000fea0003800000 */
.L_x_290:
        /* <DEDUP_REMOVED lines=13> */
.L_x_293:
[----:B------:R-:W-:Y:S05]  /*c240*/  BSYNC B1 ;  /* 0x0000000000017941 */ /* 0x000fea0003800000 */
.L_x_292:
        /* <DEDUP_REMOVED lines=13> */
.L_x_295:
[----:B------:R-:W-:Y:S05]  /*c320*/  BSYNC B1 ;  /* 0x0000000000017941 */ /* 0x000fea0003800000 */
.L_x_294:
[----:B------:R-:W-:Y:S05]  /*c330*/  @P1 BRA `(.L_x_296) ;  /* 0x0000002000a41947 */ /* 0x000fea0003800000 */
[----:B------:R-:W2:Y:S01]  /*c340*/  LDL.LU R2, [R1+0x74] ;  /* 0x0000740001027983 */ /* 0x000ea20000300800 */
[----:B-----5:R-:W-:-:S04]  /*c350*/  LOP3.LUT R0, R0, 0xff, RZ, 0xc0, !PT ;  /* 0x000000ff00007812 */ /* 0x020fc800078ec0ff */
[----:B------:R-:W-:-:S05]  /*c360*/  F2FP.F16.E4M3.UNPACK_B R0, R0 ;  /* 0x00000000ff00723e */ /* 0x000fca00020006ff */
[----:B------:R-:W-:-:S05]  /*c370*/  HADD2.F32 R0, -RZ, R0.H0_H0 ;  /* 0x20000000ff007230 */ /* 0x000fca0000004100 */
[----:B------:R-:W-:-:S04]  /*c380*/  FMUL R0, R0, UR19 ;  /* 0x0000001300007c20 */ /* 0x000fc80008400000 */
[----:B--2---:R-:W-:-:S05]  /*c390*/  FFMA R0, R2, UR20, R0 ;  /* 0x0000001402007c23 */ /* 0x004fca0008000000 */
[----:B0-----:R-:W-:-:S05]  /*c3a0*/  F2FP.SATFINITE.E4M3.F32.PACK_AB_MERGE_C R3, RZ, R0, RZ ;  /* 0x00000000ff03723e */ /* 0x001fca00048070ff */
[----:B------:R0:W-:Y:S01]  /*c3b0*/  STG.E.U8 desc[UR16][R26.64+0xf9], R3 ;  /* 0x0000f9031a007986 */ /* 0x0001e2000c101110 */
[----:B------:R-:W-:Y:S05]  /*c3c0*/  BRA `(.L_x_296) ;  /* 0x0000002000807947 */ /* 0x000fea0003800000 */
.L_x_39:
[----:B------:R-:W-:Y:S01]  /*c3d0*/  ISETP.GE.AND P1, PT, R38, 0x1, PT ;  /* 0x000000012600780c */ /* 0x000fe20003f26270 */
[----:B------:R-:W-:Y:S01]  /*c3e0*/  FMUL R226, R226, UR20 ;  /* 0x00000014e2e27c20 */ /* 0x000fe20008400000 */
[----:B------:R-:W2:Y:S01]  /*c3f0*/  LDL.LU R227, [R1+0x10] ;  /* 0x0000100001e37983 */ /* 0x000ea20000300800 */
[----:B------:R-:W-:Y:S01]  /*c400*/  ISETP.GE.AND P0, PT, R38, 0x9, PT ;  /* 0x000000092600780c */ /* 0x000fe20003f06270 */
[----:B------:R-:W-:Y:S01]  /*c410*/  FMUL R225, R225, UR20 ;  /* 0x00000014e1e17c20 */ /* 0x000fe20008400000 */
[C---:B------:R-:W-:Y:S02]  /*c420*/  ISETP.LT.OR P4, PT, R35.reuse, 0x1, !P1 ;  /* 0x000000012300780c */ /* 0x040fe40004f81670 */
[C---:B------:R-:W-:Y:S02]  /*c430*/  ISETP.LT.OR P5, PT, R35.reuse, 0x2, !P1 ;  /* 0x000000022300780c */ /* 0x040fe40004fa1670 */
[----:B------:R-:W-:Y:S02]  /*c440*/  F2FP.SATFINITE.E4M3.F32.PACK_AB_MERGE_C R29, RZ, R226, RZ ;  /* 0x000000e2ff1d723e */ /* 0x000fe400048070ff */
[C---:B------:R-:W-:Y:S01]  /*c450*/  ISETP.LT.OR P3, PT, R35.reuse, 0x1, !P0 ;  /* 0x000000012300780c */ /* 0x040fe20004761670 */
[----:B------:R-:W-:Y:S01]  /*c460*/  FMUL R224, R224, UR20 ;  /* 0x00000014e0e07c20 */ /* 0x000fe20008400000 */
[----:B------:R-:W-:Y:S01]  /*c470*/  ISETP.LT.OR P6, PT, R35, 0xa, !P1 ;  /* 0x0000000a2300780c */ /* 0x000fe20004fc1670 */
[----:B------:R-:W-:Y:S01]  /*c480*/  FMUL R223, R223, UR20 ;  /* 0x00000014dfdf7c20 */ /* 0x000fe20008400000 */
[----:B------:R-:W-:Y:S01]  /*c490*/  F2FP.SATFINITE.E4M3.F32.PACK_AB_MERGE_C R225, RZ, R225, RZ ;  /* 0x000000e1ffe1723e */ /* 0x000fe200048070ff */
[----:B------:R-:W-:Y:S01]  /*c4a0*/  FMUL R221, R221, UR20 ;  /* 0x00000014dddd7c20 */ /* 0x000fe20008400000 */
[----:B------:R-:W-:Y:S01]  /*c4b0*/  FMUL R222, R222, UR20 ;  /* 0x00000014dede7c20 */ /* 0x000fe20008400000 */
[----:B------:R0:W-:Y:S01]  /*c4c0*/  @!P4 STG.E.U8 desc[UR16][R24.64], R29 ;  /* 0x0000001d1800c986 */ /* 0x0001e2000c101110 */
[----:B------:R-:W-:-:S02]  /*c4d0*/  ISETP.LT.OR P4, PT, R35, 0x2, !P0 ;  /* 0x000000022300780c */ /* 0x000fc40004781670 */
[----:B------:R-:W-:Y:S01]  /*c4e0*/  F2FP.SATFINITE.E4M3.F32.PACK_AB_MERGE_C R31, RZ, R224, RZ ;  /* 0x000000e0ff1f723e */ /* 0x000fe200048070ff */
[----:B------:R3:W-:Y:S01]  /*c4f0*/  @!P5 STG.E.U8 desc[UR16][R24.64+0x1], R225 ;  /* 0x000001e11800d986 */ /* 0x0007e2000c101110 */
[C---:B------:R-:W-:Y:S02]  /*c500*/  ISETP.LT.OR P5, PT, R35.reuse, 0x9, !P1 ;  /* 0x000000092300780c */ /* 0x040fe40004fa1670 */
[----:B------:R-:W-:Y:S01]  /*c510*/  F2FP.SATFINITE.E4M3.F32.PACK_AB_MERGE_C R223, RZ, R223, RZ ;  /* 0x000000dfffdf723e */ /* 0x000fe200048070ff */
[----:B------:R-:W-:Y:S01]  /*c520*/  FMUL R220, R220, UR20 ;  /* 0x00000014dcdc7c20 */ /* 0x000fe20008400000 */
[----:B------:R-:W-:Y:S01]  /*c530*/  F2FP.SATFINITE.E4M3.F32.PACK_AB_MERGE_C R221, RZ, R221, RZ ;  /* 0x000000ddffdd723e */ /* 0x000fe200048070ff */
[----:B------:R-:W-:Y:S01]  /*c540*/  @!P3 STG.E.U8 desc[UR16][R26.64], R31 ;  /* 0x0000001f1a00b986 */ /* 0x000fe2000c101110 */
[----:B------:R-:W-:-:S03]  /*c550*/  ISETP.LT.OR P3, PT, R35, 0x9, !P0 ;  /* 0x000000092300780c */ /* 0x000fc60004761670 */
[----:B------:R-:W-:Y:S01]  /*c560*/  @!P4 STG.E.U8 desc[UR16][R26.64+0x1], R223 ;  /* 0x000001df1a00c986 */ /* 0x000fe2000c101110 */
[----:B------:R-:W-:-:S03]  /*c570*/  ISETP.LT.OR P4, PT, R35, 0xa, !P0 ;  /* 0x0000000a2300780c */ /* 0x000fc60004781670 */
[----:B------:R-:W-:Y:S01]  /*c580*/  @!P6 STG.E.U8 desc[UR16][R24.64+0x9], R221 ;  /* 0x000009dd1800e986 */ /* 0x000fe2000c101110 */
[----:B------:R-:W-:Y:S01]  /*c590*/  ISETP.LT.OR P6, PT, R35, 0x12, !P1 ;  /* 0x000000122300780c */ /* 0x000fe20004fc1670 */
[----:B------:R-:W-:Y:S01]  /*c5a0*/  FMUL R219, R219, UR20 ;  /* 0x00000014dbdb7c20 */ /* 0x000fe20008400000 */
[----:B0-----:R-:W-:Y:S01]  /*c5b0*/  F2FP.SATFINITE.E4M3.F32.PACK_AB_MERGE_C R29, RZ, R222, RZ ;  /* 0x000000deff1d723e */ /* 0x001fe200048070ff */
[----:B------:R-:W-:Y:S01]  /*c5c0*/  FMUL R217, R217, UR20 ;  /* 0x00000014d9d97c20 */ /* 0x000fe20008400000 */
[----:B------:R-:W4:Y:S01]  /*c5d0*/  LDL.LU R226, [R1+0xc] ;  /* 0x00000c0001e27983 */ /* 0x000f220000300800 */
[----:B------:R-:W-:Y:S02]  /*c5e0*/  F2FP.SATFINITE.E4M3.F32.PACK_AB_MERGE_C R33, RZ, R220, RZ ;  /* 0x000000dcff21723e */ /* 0x000fe400048070ff */
[----:B------:R-:W-:Y:S01]  /*c5f0*/  F2FP.SATFINITE.E4M3.F32.PACK_AB_MERGE_C R219, RZ, R219, RZ ;  /* 0x000000dbffdb723e */ /* 0x000fe200048070ff */
[----:B------:R0:W-:Y:S01]  /*c600*/  @!P5 STG.E.U8 desc[UR16][R24.64+0x8], R29 ;  /* 0x0000081d1800d986 */ /* 0x0001e2000c101110 */
[----:B------:R-:W-:-:S02]  /*c610*/  ISETP.LT.OR P5, PT, R35, 0x11, !P1 ;  /* 0x000000112300780c */ /* 0x000fc40004fa1670 */
[----:B------:R-:W-:Y:S01]  /*c620*/  F2FP.SATFINITE.E4M3.F32.PACK_AB_MERGE_C R217, RZ, R217, RZ ;  /* 0x000000d9ffd9723e */ /* 0x000fe200048070ff */
[----:B---3--:R-:W3:Y:S01]  /*c630*/  LDL.LU R225, [R1+0x8] ;  /* 0x0000080001e17983 */ /* 0x008ee20000300800 */
[----:B------:R-:W-:-:S03]  /*c640*/  FMUL R218, R218, UR20 ;  /* 0x00000014dada7c20 */ /* 0x000fc60008400000 */
[----:B------:R-:W4:Y:S04]  /*c650*/  LDL.LU R224, [R1+0x4] ;  /* 0x0000040001e07983 */ /* 0x000f280000300800 */
[----:B------:R-:W3:Y:S01]  /*c660*/  LDL.LU R222, [R1] ;  /* 0x0000000001de7983 */ /* 0x000ee20000300800 */
[----:B0-----:R-:W-:Y:S01]  /*c670*/  F2FP.SATFINITE.E4M3.F32.PACK_AB_MERGE_C R29, RZ, R218, RZ ;  /* 0x000000daff1d723e */ /* 0x001fe200048070ff */
[----:B------:R-:W-:Y:S01]  /*c680*/  FMUL R216, R216, UR20 ;  /* 0x00000014d8d87c20 */ /* 0x000fe20008400000 */
[----:B------:R-:W-:Y:S01]  /*c690*/  FMUL R215, R215, UR20 ;  /* 0x00000014d7d77c20 */ /* 0x000fe20008400000 */
[----:B------:R0:W-:Y:S01]  /*c6a0*/  @!P3 STG.E.U8 desc[UR16][R26.64+0x8], R33 ;  /* 0x000008211a00b986 */ /* 0x0001e2000c101110 */
[----:B------:R-:W-:Y:S01]  /*c6b0*/  ISETP.LT.OR P3, PT, R35, 0x11, !P0 ;  /* 0x000000112300780c */ /* 0x000fe20004761670 */
[----:B------:R-:W-:Y:S01]  /*c6c0*/  FMUL R213, R213, UR20 ;  /* 0x00000014d5d57c20 */ /* 0x000fe20008400000 */
[----:B------:R-:W-:Y:S01]  /*c6d0*/  F2FP.SATFINITE.E4M3.F32.PACK_AB_MERGE_C R31, RZ, R216, RZ ;  /* 0x000000d8ff1f723e */ /* 0x000fe200048070ff */
[----:B------:R-:W-:Y:S01]  /*c6e0*/  @!P4 STG.E.U8 desc[UR16][R26.64+0x9], R219 ;  /* 0x000009db1a00c986 */ /* 0x000fe2000c101110 */
[C---:B------:R-:W-:Y:S01]  /*c6f0*/  ISETP.LT.OR P4, PT, R35.reuse, 0x12, !P0 ;  /* 0x000000122300780c */ /* 0x040fe20004781670 */
[----:B------:R-:W-:Y:S01]  /*c700*/  FMUL R214, R214, UR20 ;  /* 0x00000014d6d67c20 */ /* 0x000fe20008400000 */
[----:B------:R-:W-:Y:S01]  /*c710*/  F2FP.SATFINITE.E4M3.F32.PACK_AB_MERGE_C R215, RZ, R215, RZ ;  /* 0x000000d7ffd7723e */ /* 0x000fe200048070ff */
[----:B------:R-:W-:Y:S01]  /*c720*/  @!P6 STG.E.U8 desc[UR16][R24.64+0x11], R217 ;  /* 0x000011d91800e986 */ /* 0x000fe2000c101110 */
[C---:B------:R-:W-:Y:S01]  /*c730*/  ISETP.LT.OR P6, PT, R35.reuse, 0x1a, !P1 ;  /* 0x0000001a2300780c */ /* 0x040fe20004fc1670 */
[----:B------:R-:W-:Y:S01]  /*c740*/  FMUL R212, R212, UR20 ;  /* 0x00000014d4d47c20 */ /* 0x000fe20008400000 */
[----:B------:R-:W-:Y:S01]  /*c750*/  F2FP.SATFINITE.E4M3.F32.PACK_AB_MERGE_C R213, RZ, R213, RZ ;  /* 0x000000d5ffd5723e */ /* 0x000fe200048070ff */
[----:B------:R1:W-:Y:S01]  /*c760*/  @!P5 STG.E.U8 desc[UR16][R24.64+0x10], R29 ;  /* 0x0000101d1800d986 */ /* 0x0003e2000c101110 */
[----:B------:R-:W-:Y:S01]  /*c770*/  ISETP.LT.OR P5, PT, R35, 0x19, !P1 ;  /* 0x000000192300780c */ /* 0x000fe20004fa1670 */
[----:B------:R-:W-:Y:S01]  /*c780*/  FMUL R211, R211, UR20 ;  /* 0x00000014d3d37c20 */ /* 0x000fe20008400000 */
[----:B------:R-:W-:Y:S01]  /*c790*/  FMUL R209, R209, UR20 ;  /* 0x00000014d1d17c20 */ /* 0x000fe20008400000 */
[----:B------:R1:W-:Y:S01]  /*c7a0*/  @!P3 STG.E.U8 desc[UR16][R26.64+0x10], R31 ;  /* 0x0000101f1a00b986 */ /* 0x0003e2000c101110 */
[C---:B------:R-:W-:Y:S01]  /*c7b0*/  ISETP.LT.OR P3, PT, R35.reuse, 0x19, !P0 ;  /* 0x000000192300780c */ /* 0x040fe20004761670 */
[----:B------:R-:W-:Y:S01]  /*c7c0*/  FMUL R210, R210, UR20 ;  /* 0x00000014d2d27c20 */ /* 0x000fe20008400000 */
[----:B0-----:R-:W-:Y:S01]  /*c7d0*/  F2FP.SATFINITE.E4M3.F32.PACK_AB_MERGE_C R33, RZ, R212, RZ ;  /* 0x000000d4ff21723e */ /* 0x001fe200048070ff */
[----:B------:R-:W-:Y:S01]  /*c7e0*/  @!P4 STG.E.U8 desc[UR16][R26.64+0x11], R215 ;  /* 0x000011d71a00c986 */ /* 0x000fe2000c101110 */
[C---:B------:R-:W-:Y:S01]  /*c7f0*/  ISETP.LT.OR P4, PT, R35.reuse, 0x1a, !P0 ;  /* 0x0000001a2300780c */ /* 0x040fe20004781670 */
[----:B------:R-:W-:Y:S01]  /*c800*/  FMUL R208, R208, UR20 ;  /* 0x00000014d0d07c20 */ /* 0x000fe20008400000 */
[----:B------:R-:W-:Y:S01]  /*c810*/  F2FP.SATFINITE.E4M3.F32.PACK_AB_MERGE_C R211, RZ, R211, RZ ;  /* 0x000000d3ffd3723e */ /* 0x000fe200048070ff */
[----:B------:R-:W-:Y:S01]  /*c820*/  @!P6 STG.E.U8 desc[UR16][R24.64+0x19], R213 ;  /* 0x000019d51800e986 */ /* 0x000fe2000c101110 */
[----:B------:R-:W-:Y:S01]  /*c830*/  ISETP.LT.OR P6, PT, R35, 0x22, !P1 ;  /* 0x000000222300780c */ /* 0x000fe20004fc1670 */
[----:B------:R-:W-:Y:S01]  /*c840*/  FMUL R207, R207, UR20 ;  /* 0x00000014cfcf7c20 */ /* 0x000fe20008400000 */
[----:B-1----:R-:W-:Y:S01]  /*c850*/  F2FP.SATFINITE.E4M3.F32.PACK_AB_MERGE_C R29, RZ, R214, RZ ;  /* 0x000000d6ff1d723e */ /* 0x002fe200048070ff */
[----:B------:R-:W-:Y:S01]  /*c860*/  FMUL R205, R205, UR20 ;  /* 0x00000014cdcd7c20 */ /* 0x000fe20008400000 */
[----:B------:R-:W-:Y:S01]  /*c870*/  F2FP.SATFINITE.E4M3.F32.PACK_AB_MERGE_C R209, RZ, R209, RZ ;  /* 0x000000d1ffd1723e */ /* 0x000fe200048070ff */
[----:B------:R-:W-:Y:S01]  /*c880*/  FMUL R206, R206, UR20 ;  /* 0x00000014cece7c20 */ /* 0x000fe20008400000 */
[----:B------:R-:W-:Y:S01]  /*c890*/  F2FP.SATFINITE.E4M3.F32.PACK_AB_MERGE_C R31, RZ, R208, RZ ;  /* 0x000000d0ff1f723e */ /* 0x000fe200048070ff */
[----:B------:R0:W-:Y:S01]  /*c8a0*/  @!P5 STG.E.U8 desc[UR16][R24.64+0x18], R29 ;  /* 0x0000181d1800d986 */ /* 0x0001e2000c101110 */
[C---:B------:R-:W-:Y:S01]  /*c8b0*/  ISETP.LT.OR P5, PT, R35.reuse, 0x21, !P1 ;  /* 0x000000212300780c */ /* 0x040fe20004fa1670 */
[----:B------:R-:W-:Y:S01]  /*c8c0*/  FMUL R204, R204, UR20 ;  /* 0x00000014cccc7c20 */ /* 0x000fe20008400000 */
[----:B------:R-:W-:Y:S01]  /*c8d0*/  F2FP.SATFINITE.E4M3.F32.PACK_AB_MERGE_C R207, RZ, R207, RZ ;  /* 0x000000cfffcf723e */ /* 0x000fe200048070ff */
[----:B------:R1:W-:Y:S01]  /*c8e0*/  @!P3 STG.E.U8 desc[UR16][R26.64+0x18], R33 ;  /* 0x000018211a00b986 */ /* 0x0003e2000c101110 */
[----:B------:R-:W-:Y:S01]  /*c8f0*/  ISETP.LT.OR P3, PT, R35, 0x21, !P0 ;  /* 0x000000212300780c */ /* 0x000fe20004761670 */
[----:B------:R-:W-:Y:S01]  /*c900*/  FMUL R203, R203, UR20 ;  /* 0x00000014cbcb7c20 */ /* 0x000fe20008400000 */
[----:B------:R-:W-:Y:S01]  /*c910*/  F2FP.SATFINITE.E4M3.F32.PACK_AB_MERGE_C R205, RZ, R205, RZ ;  /* 0x000000cdffcd723e */ /* 0x000fe200048070ff */
[----:B------:R-:W-:Y:S01]  /*c920*/  @!P4 STG.E.U8 desc[UR16][R26.64+0x19], R211 ;  /* 0x000019d31a00c986 */ /* 0x000fe2000c101110 */
[----:B------:R-:W-:Y:S01]  /*c930*/  ISETP.LT.OR P4, PT, R35, 0x22, !P0 ;  /* 0x000000222300780c */ /* 0x000fe20004781670 */
[----:B------:R-:W-:Y:S01]  /*c940*/  FMUL R201, R201, UR20 ;  /* 0x00000014c9c97c20 */ /* 0x000fe20008400000 */
[----:B------:R-:W-:Y:S01]  /*c950*/  F2FP.SATFINITE.E4M3.F32.PACK_AB_MERGE_C R203, RZ, R203, RZ ;  /* 0x000000cbffcb723e */ /* 0x000fe200048070ff */
[----:B------:R-:W-:Y:S01]  /*c960*/  @!P6 STG.E.U8 desc[UR16][R24.64+0x21], R209 ;  /* 0x000021d11800e986 */ /* 0x000fe2000c101110 */
[----:B------:R-:W-:Y:S01]  /*c970*/  ISETP.LT.OR P6, PT, R35, 0x2a, !P1 ;  /* 0x0000002a2300780c */ /* 0x000fe20004fc1670 */
[----:B------:R-:W-:Y:S01]  /*c980*/  FMUL R202, R202, UR20 ;  /* 0x00000014caca7c20 */ /* 0x000fe20008400000 */
[----:B0-----:R-:W-:Y:S01]  /*c990*/  F2FP.SATFINITE.E4M3.F32.PACK_AB_MERGE_C R29, RZ, R210, RZ ;  /* 0x000000d2ff1d723e */ /* 0x001fe200048070ff */
[----:B------:R-:W-:Y:S01]  /*c9a0*/  FMUL R200, R200, UR20 ;  /* 0x00000014c8c87c20 */ /* 0x000fe20008400000 */
[----:B-1----:R-:W-:Y:S01]  /*c9b0*/  F2FP.SATFINITE.E4M3.F32.PACK_AB_MERGE_C R33, RZ, R204, RZ ;  /* 0x000000ccff21723e */ /* 0x002fe200048070ff */
[----:B------:R-:W-:Y:S01]  /*c9c0*/  FMUL R199, R199, UR20 ;  /* 0x00000014c7c77c20 */ /* 0x000fe20008400000 */
[----:B------:R-:W-:Y:S01]  /*c9d0*/  F2FP.SATFINITE.E4M3.F32.PACK_AB_MERGE_C R201, RZ, R201, RZ ;  /* 0x000000c9ffc9723e */ /* 0x000fe200048070ff */
[----:B------:R0:W-:Y:S01]  /*c9e0*/  @!P5 STG.E.U8 desc[UR16][R24.64+0x20], R29 ;  /* 0x0000201d1800d986 */ /* 0x0001e2000c101110 */
[----:B------:R-:W-:Y:S01]  /*c9f0*/  ISETP.LT.OR P5, PT, R35, 0x29, !P1 ;  /* 0x000000292300780c */ /* 0x000fe20004fa1670 */
[----:B------:R-:W-:Y:S01]  /*ca00*/  FMUL R197, R197, UR20 ;  /* 0x00000014c5c57c20 */ /* 0x000fe20008400000 */
[----:B------:R-:W-:Y:S01]  /*ca10*/  F2FP.SATFINITE.E4M3.F32.PACK_AB_MERGE_C R199, RZ, R199, RZ ;  /* 0x000000c7ffc7723e */ /* 0x000fe200048070ff */
[----:B------:R1:W-:Y:S01]  /*ca20*/  @!P3 STG.E.U8 desc[UR16][R26.64+0x20], R31 ;  /* 0x0000201f1a00b986 */ /* 0x0003e2000c101110 */
[C---:B------:R-:W-:Y:S01]  /*ca30*/  ISETP.LT.OR P3, PT, R35.reuse, 0x29, !P0 ;  /* 0x000000292300780c */ /* 0x040fe20004761670 */
[----:B------:R-:W-:Y:S01]  /*ca40*/  FMUL R198, R198, UR20 ;  /* 0x00000014c6c67c20 */ /* 0x000fe20008400000 */
[----:B------:R-:W-:Y:S01]  /*ca50*/  F2FP.SATFINITE.E4M3.F32.PACK_AB_MERGE_C R197, RZ, R197, RZ ;  /* 0x000000c5ffc5723e */ /* 0x000fe200048070ff */
[----:B------:R-:W-:Y:S01]  /*ca60*/  @!P4 STG.E.U8 desc[UR16][R26.64+0x21], R207 ;  /* 0x000021cf1a00c986 */ /* 0x000fe2000c101110 */
[----:B------:R-:W-:Y:S01]  /*ca70*/  ISETP.LT.OR P4, PT, R35, 0x2a, !P0 ;  /* 0x0000002a2300780c */ /* 0x000fe20004781670 */
[----:B------:R-:W-:Y:S01]  /*ca80*/  FMUL R196, R196, UR20 ;  /* 0x00000014c4c47c20 */ /* 0x000fe20008400000 */
[----:B------:R-:W-:Y:S01]  /*ca90*/  FMUL R195, R195, UR20 ;  /* 0x00000014c3c37c20 */ /* 0x000fe20008400000 */
        /* <DEDUP_REMOVED lines=27> */
[----:B------:R-:W-:Y:S01]  /*cc50*/  FMUL R186, R186, UR20 ;  /* 0x00000014baba7c20 */ /* 0x000fe20008400000 */
        /* <DEDUP_REMOVED lines=156> */
[----:B-----5:R-:W-:Y:S01]  /*d620*/  FMUL R0, R0, UR20 ;  /* 0x0000001400007c20 */ /* 0x020fe20008400000 */
[----:B-1----:R-:W-:Y:S01]  /*d630*/  F2FP.SATFINITE.E4M3.F32.PACK_AB_MERGE_C R33, RZ, R164, RZ ;  /* 0x000000a4ff21723e */ /* 0x002fe200048070ff */
        /* <DEDUP_REMOVED lines=9> */
[----:B------:R-:W-:Y:S01]  /*d6d0*/  FMUL R4, R4, UR20 ;  /* 0x0000001404047c20 */ /* 0x000fe20008400000 */
[----:B------:R-:W-:Y:S01]  /*d6e0*/  @!P4 STG.E.U8 desc[UR16][R26.64+0x71], R167 ;  /* 0x000071a71a00c986 */ /* 0x000fe2000c101110 */
[----:B------:R-:W-:-:S03]  /*d6f0*/  ISETP.LT.OR P4, PT, R35, 0x7a, !P0 ;  /* 0x0000007a2300780c */ /* 0x000fc60004781670 */
[----:B------:R-:W-:Y:S01]  /*d700*/  @!P6 STG.E.U8 desc[UR16][R24.64+0x79], R165 ;  /* 0x000079a51800e986 */ /* 0x000fe2000c101110 */
[----:B------:R-:W-:Y:S02]  /*d710*/  ISETP.LT.OR P6, PT, R35, 0x82, !P1 ;  /* 0x000000822300780c */ /* 0x000fe40004fc1670 */
[----:B0-----:R-:W-:Y:S01]  /*d720*/  F2FP.SATFINITE.E4M3.F32.PACK_AB_MERGE_C R29, RZ, R166, RZ ;  /* 0x000000a6ff1d723e */ /* 0x001fe200048070ff */
[----:B------:R-:W4:Y:S01]  /*d730*/  LDL.LU R220, [R1+0x14] ;  /* 0x0000140001dc7983 */ /* 0x000f220000300800 */
[----:B-1----:R-:W-:-:S03]  /*d740*/  F2FP.SATFINITE.E4M3.F32.PACK_AB_MERGE_C R31, RZ, R160, RZ ;  /* 0x000000a0ff1f723e */ /* 0x002fc600048070ff */
[----:B------:R0:W-:Y:S01]  /*d750*/  @!P5 STG.E.U8 desc[UR16][R24.64+0x78], R29 ;  /* 0x0000781d1800d986 */ /* 0x0001e2000c101110 */
[----:B------:R-:W-:-:S03]  /*d760*/  ISETP.LT.OR P5, PT, R35, 0x81, !P1 ;  /* 0x000000812300780c */ /* 0x000fc60004fa1670 */
[----:B------:R1:W-:Y:S01]  /*d770*/  @!P3 STG.E.U8 desc[UR16][R26.64+0x78], R33 ;  /* 0x000078211a00b986 */ /* 0x0003e2000c101110 */
[----:B------:R-:W-:-:S03]  /*d780*/  ISETP.LT.OR P3, PT, R35, 0x81, !P0 ;  /* 0x000000812300780c */ /* 0x000fc60004761670 */
        /* <DEDUP_REMOVED lines=26> */
[----:B0-----:R-:W-:Y:S02]  /*d930*/  F2FP.SATFINITE.E4M3.F32.PACK_AB_MERGE_C R29, RZ, R154, RZ ;  /* 0x0000009aff1d723e */ /* 0x001fe400048070ff */
[----:B-1----:R-:W-:-:S03]  /*d940*/  F2FP.SATFINITE.E4M3.F32.PACK_AB_MERGE_C R33, RZ, R20, RZ ;  /* 0x00000014ff21723e */ /* 0x002fc600048070ff */
[----:B------:R0:W-:Y:S01]  /*d950*/  @!P5 STG.E.U8 desc[UR16][R24.64+0x90], R29 ;  /* 0x0000901d1800d986 */ /* 0x0001e2000c101110 */
[----:B------:R-:W-:-:S03]  /*d960*/  ISETP.LT.OR P5, PT, R35, 0x99, !P1 ;  /* 0x000000992300780c */ /* 0x000fc60004fa1670 */
[----:B------:R-:W-:Y:S01]  /*d970*/  @!P3 STG.E.U8 desc[UR16][R26.64+0x90], R31 ;  /* 0x0000901f1a00b986 */ /* 0x000fe2000c101110 */
[----:B------:R-:W-:-:S03]  /*d980*/  ISETP.LT.OR P3, PT, R35, 0x99, !P0 ;  /* 0x000000992300780c */ /* 0x000fc60004761670 */
[----:B------:R1:W-:Y:S01]  /*d990*/  @!P4 STG.E.U8 desc[UR16][R26.64+0x91], R23 ;  /* 0x000091171a00c986 */ /* 0x0003e2000c101110 */
[----:B------:R-:W-:-:S03]  /*d9a0*/  ISETP.LT.OR P4, PT, R35, 0x9a, !P0 ;  /* 0x0000009a2300780c */ /* 0x000fc60004781670 */
[----:B------:R2:W-:Y:S01]  /*d9b0*/  @!P6 STG.E.U8 desc[UR16][R24.64+0x99], R21 ;  /* 0x000099151800e986 */ /* 0x0005e2000c101110 */
[----:B------:R-:W-:Y:S02]  /*d9c0*/  ISETP.LT.OR P6, PT, R35, 0xa2, !P1 ;  /* 0x000000a22300780c */ /* 0x000fe40004fc1670 */
[----:B0-----:R-:W-:-:S05]  /*d9d0*/  F2FP.SATFINITE.E4M3.F32.PACK_AB_MERGE_C R29, RZ, R22, RZ ;  /* 0x00000016ff1d723e */ /* 0x001fca00048070ff */
[----:B------:R-:W-:Y:S01]  /*d9e0*/  @!P5 STG.E.U8 desc[UR16][R24.64+0x98], R29 ;  /* 0x0000981d1800d986 */ /* 0x000fe2000c101110 */
[C---:B------:R-:W-:Y:S02]  /*d9f0*/  ISETP.LT.OR P5, PT, R35.reuse, 0xa1, !P1 ;  /* 0x000000a12300780c */ /* 0x040fe40004fa1670 */
[----:B-1----:R-:W-:Y:S01]  /*da00*/  F2FP.SATFINITE.E4M3.F32.PACK_AB_MERGE_C R23, RZ, R18, RZ ;  /* 0x00000012ff17723e */ /* 0x002fe200048070ff */
[----:B------:R-:W-:Y:S01]  /*da10*/  @!P3 STG.E.U8 desc[UR16][R26.64+0x98], R33 ;  /* 0x000098211a00b986 */ /* 0x000fe2000c101110 */
[C---:B------:R-:W-:Y:S02]  /*da20*/  ISETP.LT.OR P3, PT, R35.reuse, 0xa1, !P0 ;  /* 0x000000a12300780c */ /* 0x040fe40004761670 */
[----:B--2---:R-:W-:Y:S01]  /*da30*/  F2FP.SATFINITE.E4M3.F32.PACK_AB_MERGE_C R21, RZ, R16, RZ ;  /* 0x00000010ff15723e */ /* 0x004fe200048070ff */
[----:B------:R0:W-:Y:S01]  /*da40*/  @!P4 STG.E.U8 desc[UR16][R26.64+0x99], R19 ;  /* 0x000099131a00c986 */ /* 0x0001e2000c101110 */
[----:B------:R-:W-:-:S03]  /*da50*/  ISETP.LT.OR P4, PT, R35, 0xa2, !P0 ;  /* 0x000000a22300780c */ /* 0x000fc60004781670 */
[----:B------:R1:W-:Y:S01]  /*da60*/  @!P6 STG.E.U8 desc[UR16][R24.64+0xa1], R17 ;  /* 0x0000a1111800e986 */ /* 0x0003e2000c101110 */
[----:B------:R-:W-:-:S03]  /*da70*/  ISETP.LT.OR P6, PT, R35, 0xaa, !P1 ;  /* 0x000000aa2300780c */ /* 0x000fc60004fc1670 */
[----:B------:R-:W-:Y:S01]  /*da80*/  @!P5 STG.E.U8 desc[UR16][R24.64+0xa0], R23 ;  /* 0x0000a0171800d986 */ /* 0x000fe2000c101110 */
[----:B------:R-:W-:-:S03]  /*da90*/  ISETP.LT.OR P5, PT, R35, 0xa9, !P1 ;  /* 0x000000a92300780c */ /* 0x000fc60004fa1670 */
[----:B------:R-:W-:Y:S01]  /*daa0*/  @!P3 STG.E.U8 desc[UR16][R26.64+0xa0], R21 ;  /* 0x0000a0151a00b986 */ /* 0x000fe2000c101110 */
[C---:B------:R-:W-:Y:S02]  /*dab0*/  ISETP.LT.OR P3, PT, R35.reuse, 0xa9, !P0 ;  /* 0x000000a92300780c */ /* 0x040fe40004761670 */
[----:B0-----:R-:W-:Y:S01]  /*dac0*/  F2FP.SATFINITE.E4M3.F32.PACK_AB_MERGE_C R19, RZ, R14, RZ ;  /* 0x0000000eff13723e */ /* 0x001fe200048070ff */
[----:B------:R0:W-:Y:S01]  /*dad0*/  @!P4 STG.E.U8 desc[UR16][R26.64+0xa1], R15 ;  /* 0x0000a10f1a00c986 */ /* 0x0001e2000c101110 */
[C---:B------:R-:W-:Y:S02]  /*dae0*/  ISETP.LT.OR P4, PT, R35.reuse, 0xaa, !P0 ;  /* 0x000000aa2300780c */ /* 0x040fe40004781670 */
[----:B-1----:R-:W-:Y:S01]  /*daf0*/  F2FP.SATFINITE.E4M3.F32.PACK_AB_MERGE_C R17, RZ, R12, RZ ;  /* 0x0000000cff11723e */ /* 0x002fe200048070ff */
        /* <DEDUP_REMOVED lines=15> */
[----:B0-----:R-:W-:Y:S02]  /*dbf0*/  F2FP.SATFINITE.E4M3.F32.PACK_AB_MERGE_C R11, RZ, R6, RZ ;  /* 0x00000006ff0b723e */ /* 0x001fe400048070ff */
[C---:B------:R-:W-:Y:S01]  /*dc00*/  ISETP.LT.OR P3, PT, R35.reuse, 0xb9, !P0 ;  /* 0x000000b92300780c */ /* 0x040fe20004761670 */
[----:B------:R0:W-:Y:S01]  /*dc10*/  @!P4 STG.E.U8 desc[UR16][R26.64+0xb1], R7 ;  /* 0x0000b1071a00c986 */ /* 0x0001e2000c101110 */
[----:B-1----:R-:W-:Y:S02]  /*dc20*/  F2FP.SATFINITE.E4M3.F32.PACK_AB_MERGE_C R9, RZ, R4, RZ ;  /* 0x00000004ff09723e */ /* 0x002fe400048070ff */
[----:B------:R-:W-:Y:S01]  /*dc30*/  ISETP.LT.OR P4, PT, R35, 0xba, !P0 ;  /* 0x000000ba2300780c */ /* 0x000fe20004781670 */
[----:B------:R1:W-:Y:S04]  /*dc40*/  @!P6 STG.E.U8 desc[UR16][R24.64+0xb9], R5 ;  /* 0x0000b9051800e986 */ /* 0x0003e8000c101110 */
[----:B------:R2:W-:Y:S01]  /*dc50*/  @!P5 STG.E.U8 desc[UR16][R24.64+0xb8], R11 ;  /* 0x0000b80b1800d986 */ /* 0x0005e2000c101110 */
[----:B------:R-:W-:Y:S01]  /*dc60*/  FMUL R4, R227, UR20 ;  /* 0x00000014e3047c20 */ /* 0x000fe20008400000 */
[----:B------:R-:W-:-:S02]  /*dc70*/  ISETP.LT.OR P5, PT, R35, 0xc1, !P1 ;  /* 0x000000c12300780c */ /* 0x000fc40004fa1670 */
[----:B0-----:R-:W-:Y:S02]  /*dc80*/  F2FP.SATFINITE.E4M3.F32.PACK_AB_MERGE_C R7, RZ, R3, RZ ;  /* 0x00000003ff07723e */ /* 0x001fe400048070ff */
[----:B-1----:R-:W-:Y:S01]  /*dc90*/  F2FP.SATFINITE.E4M3.F32.PACK_AB_MERGE_C R5, RZ, R0, RZ ;  /* 0x00000000ff05723e */ /* 0x002fe200048070ff */
[----:B---3--:R-:W-:Y:S01]  /*dca0*/  FMUL R0, R222, UR20 ;  /* 0x00000014de007c20 */ /* 0x008fe20008400000 */
[----:B------:R-:W-:Y:S01]  /*dcb0*/  ISETP.LT.OR P6, PT, R35, 0xc2, !P1 ;  /* 0x000000c22300780c */ /* 0x000fe20004fc1670 */
[----:B------:R-:W3:Y:S01]  /*dcc0*/  LDL.LU R222, [R1+0x20] ;  /* 0x0000200001de7983 */ /* 0x000ee20000300800 */
[----:B--2---:R-:W-:Y:S02]  /*dcd0*/  F2FP.SATFINITE.E4M3.F32.PACK_AB_MERGE_C R11, RZ, R2, RZ ;  /* 0x00000002ff0b723e */ /* 0x004fe400048070ff */
[----:B------:R-:W-:Y:S01]  /*dce0*/  F2FP.SATFINITE.E4M3.F32.PACK_AB_MERGE_C R13, RZ, R0, RZ ;  /* 0x00000000ff0d723e */ /* 0x000fe200048070ff */
[----:B----4-:R-:W-:Y:S01]  /*dcf0*/  FMUL R0, R224, UR20 ;  /* 0x00000014e0007c20 */ /* 0x010fe20008400000 */
[----:B------:R-:W-:Y:S01]  /*dd00*/  FMUL R2, R225, UR20 ;  /* 0x00000014e1027c20 */ /* 0x000fe20008400000 */
[----:B------:R-:W2:Y:S04]  /*dd10*/  LDL.LU R224, [R1+0x24] ;  /* 0x0000240001e07983 */ /* 0x000ea80000300800 */
[----:B------:R-:W4:Y:S01]  /*dd20*/  LDL.LU R225, [R1+0x28] ;  /* 0x0000280001e17983 */ /* 0x000f220000300800 */
[----:B------:R-:W-:-:S03]  /*dd30*/  FMUL R3, R226, UR20 ;  /* 0x00000014e2037c20 */ /* 0x000fc60008400000 */
[----:B------:R-:W4:Y:S04]  /*dd40*/  LDL.LU R226, [R1+0x2c] ;  /* 0x00002c0001e27983 */ /* 0x000f280000300800 */
[----:B------:R-:W4:Y:S04]  /*dd50*/  LDL.LU R227, [R1+0x30] ;  /* 0x0000300001e37983 */ /* 0x000f280000300800 */
[----:B------:R-:W-:Y:S01]  /*dd60*/  @!P3 STG.E.U8 desc[UR16][R26.64+0xb8], R9 ;  /* 0x0000b8091a00b986 */ /* 0x000fe2000c101110 */
[----:B------:R-:W-:-:S03]  /*dd70*/  ISETP.LT.OR P3, PT, R35, 0xc1, !P0 ;  /* 0x000000c12300780c */ /* 0x000fc60004761670 */
[----:B------:R0:W-:Y:S01]  /*dd80*/  @!P4 STG.E.U8 desc[UR16][R26.64+0xb9], R7 ;  /* 0x0000b9071a00c986 */ /* 0x0001e2000c101110 */
[----:B------:R-:W-:-:S03]  /*dd90*/  ISETP.LT.OR P4, PT, R35, 0xc2, !P0 ;  /* 0x000000c22300780c */ /* 0x000fc60004781670 */
[----:B------:R-:W-:Y:S01]  /*dda0*/  @!P5 STG.E.U8 desc[UR16][R24.64+0xc0], R11 ;  /* 0x0000c00b1800d986 */ /* 0x000fe2000c101110 */
[----:B------:R-:W-:-:S03]  /*ddb0*/  ISETP.LT.OR P5, PT, R35, 0xc9, !P1 ;  /* 0x000000c92300780c */ /* 0x000fc60004fa1670 */
[----:B------:R1:W-:Y:S01]  /*ddc0*/  @!P6 STG.E.U8 desc[UR16][R24.64+0xc1], R5 ;  /* 0x0000c1051800e986 */ /* 0x0003e2000c101110 */
[----:B0-----:R-:W-:-:S03]  /*ddd0*/  F2FP.SATFINITE.E4M3.F32.PACK_AB_MERGE_C R7, RZ, R0, RZ ;  /* 0x00000000ff07723e */ /* 0x001fc600048070ff */
[----:B------:R-:W-:Y:S01]  /*dde0*/  @!P3 STG.E.U8 desc[UR16][R26.64+0xc0], R13 ;  /* 0x0000c00d1a00b986 */ /* 0x000fe2000c101110 */
[C---:B------:R-:W-:Y:S02]  /*ddf0*/  ISETP.LT.OR P6, PT, R35.reuse, 0xca, !P1 ;  /* 0x000000ca2300780c */ /* 0x040fe40004fc1670 */
[----:B-1----:R-:W-:Y:S01]  /*de00*/  F2FP.SATFINITE.E4M3.F32.PACK_AB_MERGE_C R5, RZ, R2, RZ ;  /* 0x00000002ff05723e */ /* 0x002fe200048070ff */
[----:B------:R0:W-:Y:S01]  /*de10*/  @!P4 STG.E.U8 desc[UR16][R26.64+0xc1], R7 ;  /* 0x0000c1071a00c986 */ /* 0x0001e2000c101110 */
[C---:B------:R-:W-:Y:S02]  /*de20*/  ISETP.LT.OR P3, PT, R35.reuse, 0xc9, !P0 ;  /* 0x000000c92300780c */ /* 0x040fe40004761670 */
[C---:B------:R-:W-:Y:S01]  /*de30*/  ISETP.LT.OR P4, PT, R35.reuse, 0xca, !P0 ;  /* 0x000000ca2300780c */ /* 0x040fe20004781670 */
[----:B------:R1:W-:Y:S01]  /*de40*/  @!P5 STG.E.U8 desc[UR16][R24.64+0xc8], R5 ;  /* 0x0000c8051800d986 */ /* 0x0003e2000c101110 */
[----:B------:R-:W-:Y:S02]  /*de50*/  ISETP.LT.OR P5, PT, R35, 0xd1, !P1 ;  /* 0x000000d12300780c */ /* 0x000fe40004fa1670 */
[----:B------:R-:W-:-:S02]  /*de60*/  F2FP.SATFINITE.E4M3.F32.PACK_AB_MERGE_C R9, RZ, R3, RZ ;  /* 0x00000003ff09723e */ /* 0x000fc400048070ff */
[----:B------:R-:W-:-:S03]  /*de70*/  F2FP.SATFINITE.E4M3.F32.PACK_AB_MERGE_C R11, RZ, R4, RZ ;  /* 0x00000004ff0b723e */ /* 0x000fc600048070ff */
[----:B------:R1:W-:Y:S04]  /*de80*/  @!P6 STG.E.U8 desc[UR16][R24.64+0xc9], R9 ;  /* 0x0000c9091800e986 */ /* 0x0003e8000c101110 */
[----:B------:R-:W-:Y:S01]  /*de90*/  @!P3 STG.E.U8 desc[UR16][R26.64+0xc8], R11 ;  /* 0x0000c80b1a00b986 */ /* 0x000fe2000c101110 */
[----:B------:R-:W-:-:S03]  /*dea0*/  FMUL R0, R220, UR20 ;  /* 0x00000014dc007c20 */ /* 0x000fc60008400000 */
[----:B------:R-:W4:Y:S02]  /*deb0*/  LDL.LU R220, [R1+0x34] ;  /* 0x0000340001dc7983 */ /* 0x000f240000300800 */
[----:B0-----:R-:W-:Y:S01]  /*dec0*/  F2FP.SATFINITE.E4M3.F32.PACK_AB_MERGE_C R7, RZ, R0, RZ ;  /* 0x00000000ff07723e */ /* 0x001fe200048070ff */
[----:B------:R-:W-:Y:S02]  /*ded0*/  FMUL R2, R221, UR20 ;  /* 0x00000014dd027c20 */ /* 0x000fe40008400000 */
[----:B------:R-:W4:Y:S03]  /*dee0*/  LDL.LU R221, [R1+0x38] ;  /* 0x0000380001dd7983 */ /* 0x000f260000300800 */
[----:B-1----:R-:W-:Y:S01]  /*def0*/  F2FP.SATFINITE.E4M3.F32.PACK_AB_MERGE_C R5, RZ, R2, RZ ;  /* 0x00000002ff05723e */ /* 0x002fe200048070ff */
[----:B------:R-:W-:Y:S04]  /*df00*/  @!P4 STG.E.U8 desc[UR16][R26.64+0xc9], R7 ;  /* 0x0000c9071a00c986 */ /* 0x000fe8000c101110 */
[----:B------:R0:W-:Y:S01]  /*df10*/  @!P5 STG.E.U8 desc[UR16][R24.64+0xd0], R5 ;  /* 0x0000d0051800d986 */ /* 0x0001e2000c101110 */
[----:B------:R-:W-:-:S03]  /*df20*/  FMUL R3, R223, UR20 ;  /* 0x00000014df037c20 */ /* 0x000fc60008400000 */
[----:B------:R-:W4:Y:S02]  /*df30*/  LDL.LU R223, [R1+0x3c] ;  /* 0x00003c0001df7983 */ /* 0x000f240000300800 */
[----:B------:R-:W-:Y:S01]  /*df40*/  F2FP.SATFINITE.E4M3.F32.PACK_AB_MERGE_C R9, RZ, R3, RZ ;  /* 0x00000003ff09723e */ /* 0x000fe200048070ff */
[----:B---3--:R-:W-:Y:S02]  /*df50*/  FMUL R0, R222, UR20 ;  /* 0x00000014de007c20 */ /* 0x008fe40008400000 */
[----:B------:R-:W3:Y:S03]  /*df60*/  LDL.LU R222, [R1+0x40] ;  /* 0x0000400001de7983 */ /* 0x000ee60000300800 */
[----:B------:R-:W-:Y:S01]  /*df70*/  F2FP.SATFINITE.E4M3.F32.PACK_AB_MERGE_C R13, RZ, R0, RZ ;  /* 0x00000000ff0d723e */ /* 0x000fe200048070ff */
[----:B--2---:R-:W-:Y:S02]  /*df80*/  FMUL R2, R224, UR20 ;  /* 0x00000014e0027c20 */ /* 0x004fe40008400000 */
[----:B------:R-:W2:Y:S01]  /*df90*/  LDL.LU R224, [R1+0x44] ;  /* 0x0000440001e07983 */ /* 0x000ea20000300800 */
[----:B----4-:R-:W-:-:S03]  /*dfa0*/  FMUL R0, R225, UR20 ;  /* 0x00000014e1007c20 */ /* 0x010fc60008400000 */
[----:B------:R-:W4:Y:S01]  /*dfb0*/  LDL.LU R225, [R1+0x48] ;  /* 0x0000480001e17983 */ /* 0x000f220000300800 */
[----:B------:R-:W-:Y:S01]  /*dfc0*/  FMUL R3, R226, UR20 ;  /* 0x00000014e2037c20 */ /* 0x000fe20008400000 */
[----:B0-----:R-:W-:Y:S02]  /*dfd0*/  F2FP.SATFINITE.E4M3.F32.PACK_AB_MERGE_C R5, RZ, R0, RZ ;  /* 0x00000000ff05723e */ /* 0x001fe400048070ff */
[----:B------:R-:W4:Y:S01]  /*dfe0*/  LDL.LU R226, [R1+0x4c] ;  /* 0x00004c0001e27983 */ /* 0x000f220000300800 */
[----:B------:R-:W-:-:S03]  /*dff0*/  FMUL R0, R227, UR20 ;  /* 0x00000014e3007c20 */ /* 0x000fc60008400000 */
[----:B------:R-:W4:Y:S01]  /*e000*/  LDL.LU R227, [R1+0x50] ;  /* 0x0000500001e37983 */ /* 0x000f220000300800 */
[C---:B------:R-:W-:Y:S02]  /*e010*/  ISETP.LT.OR P6, PT, R35.reuse, 0xd2, !P1 ;  /* 0x000000d22300780c */ /* 0x040fe40004fc1670 */
[C---:B------:R-:W-:Y:S01]  /*e020*/  ISETP.LT.OR P4, PT, R35.reuse, 0xd2, !P0 ;  /* 0x000000d22300780c */ /* 0x040fe20004781670 */
[----:B------:R-:W4:Y:S01]  /*e030*/  LDL.LU R218, [R1+0x54] ;  /* 0x0000540001da7983 */ /* 0x000f220000300800 */
[C---:B------:R-:W-:Y:S02]  /*e040*/  ISETP.LT.OR P3, PT, R35.reuse, 0xd1, !P0 ;  /* 0x000000d12300780c */ /* 0x040fe40004761670 */
[----:B------:R-:W-:Y:S02]  /*e050*/  ISETP.LT.OR P5, PT, R35, 0xd9, !P1 ;  /* 0x000000d92300780c */ /* 0x000fe40004fa1670 */
[----:B------:R-:W-:Y:S02]  /*e060*/  F2FP.SATFINITE.E4M3.F32.PACK_AB_MERGE_C R7, RZ, R2, RZ ;  /* 0x00000002ff07723e */ /* 0x000fe400048070ff */
[----:B------:R-:W-:-:S03]  /*e070*/  F2FP.SATFINITE.E4M3.F32.PACK_AB_MERGE_C R11, RZ, R0, RZ ;  /* 0x00000000ff0b723e */ /* 0x000fc600048070ff */
[----:B------:R0:W-:Y:S01]  /*e080*/  @!P6 STG.E.U8 desc[UR16][R24.64+0xd1], R9 ;  /* 0x0000d1091800e986 */ /* 0x0001e2000c101110 */
[----:B------:R-:W-:-:S03]  /*e090*/  ISETP.LT.OR P6, PT, R35, 0xda, !P1 ;  /* 0x000000da2300780c */ /* 0x000fc60004fc1670 */
[----:B------:R-:W-:Y:S01]  /*e0a0*/  @!P4 STG.E.U8 desc[UR16][R26.64+0xd1], R7 ;  /* 0x0000d1071a00c986 */ /* 0x000fe2000c101110 */
[----:B------:R-:W-:-:S03]  /*e0b0*/  ISETP.LT.OR P4, PT, R35, 0xda, !P0 ;  /* 0x000000da2300780c */ /* 0x000fc60004781670 */
[----:B------:R-:W-:Y:S01]  /*e0c0*/  @!P3 STG.E.U8 desc[UR16][R26.64+0xd0], R13 ;  /* 0x0000d00d1a00b986 */ /* 0x000fe2000c101110 */
[----:B0-----:R-:W-:-:S03]  /*e0d0*/  F2FP.SATFINITE.E4M3.F32.PACK_AB_MERGE_C R9, RZ, R3, RZ ;  /* 0x00000003ff09723e */ /* 0x001fc600048070ff */
[----:B------:R0:W-:Y:S04]  /*e0e0*/  @!P5 STG.E.U8 desc[UR16][R24.64+0xd8], R5 ;  /* 0x0000d8051800d986 */ /* 0x0001e8000c101110 */
[----:B------:R1:W-:Y:S01]  /*e0f0*/  @!P6 STG.E.U8 desc[UR16][R24.64+0xd9], R9 ;  /* 0x0000d9091800e986 */ /* 0x0003e2000c101110 */
[----:B------:R-:W-:-:S03]  /*e100*/  FMUL R0, R220, UR20 ;  /* 0x00000014dc007c20 */ /* 0x000fc60008400000 */
[----:B------:R-:W4:Y:S02]  /*e110*/  LDL.LU R220, [R1+0x58] ;  /* 0x0000580001dc7983 */ /* 0x000f240000300800 */
[----:B0-----:R-:W-:Y:S01]  /*e120*/  F2FP.SATFINITE.E4M3.F32.PACK_AB_MERGE_C R5, RZ, R0, RZ ;  /* 0x00000000ff05723e */ /* 0x001fe200048070ff */
[----:B------:R-:W-:Y:S02]  /*e130*/  FMUL R2, R221, UR20 ;  /* 0x00000014dd027c20 */ /* 0x000fe40008400000 */
[----:B------:R-:W4:Y:S03]  /*e140*/  LDL.LU R221, [R1+0x5c] ;  /* 0x00005c0001dd7983 */ /* 0x000f260000300800 */
[----:B------:R-:W-:Y:S01]  /*e150*/  F2FP.SATFINITE.E4M3.F32.PACK_AB_MERGE_C R7, RZ, R2, RZ ;  /* 0x00000002ff07723e */ /* 0x000fe200048070ff */
[----:B------:R0:W-:Y:S01]  /*e160*/  @!P4 STG.E.U8 desc[UR16][R26.64+0xd9], R5 ;  /* 0x0000d9051a00c986 */ /* 0x0001e2000c101110 */
[----:B------:R-:W-:-:S03]  /*e170*/  FMUL R3, R223, UR20 ;  /* 0x00000014df037c20 */ /* 0x000fc60008400000 */
[----:B------:R-:W4:Y:S02]  /*e180*/  LDL.LU R223, [R1+0x60] ;  /* 0x0000600001df7983 */ /* 0x000f240000300800 */
[----:B-1----:R-:W-:Y:S01]  /*e190*/  F2FP.SATFINITE.E4M3.F32.PACK_AB_MERGE_C R9, RZ, R3, RZ ;  /* 0x00000003ff09723e */ /* 0x002fe200048070ff */
[----:B---3--:R-:W-:Y:S02]  /*e1a0*/  FMUL R4, R222, UR20 ;  /* 0x00000014de047c20 */ /* 0x008fe40008400000 */
[----:B------:R-:W3:Y:S01]  /*e1b0*/  LDL.LU R222, [R1+0x64] ;  /* 0x0000640001de7983 */ /* 0x000ee20000300800 */
[----:B--2---:R-:W-:-:S03]  /*e1c0*/  FMUL R0, R224, UR20 ;  /* 0x00000014e0007c20 */ /* 0x004fc60008400000 */
[----:B------:R-:W2:Y:S01]  /*e1d0*/  LDL.LU R224, [R1+0x68] ;  /* 0x0000680001e07983 */ /* 0x000ea20000300800 */
[----:B----4-:R-:W-:Y:S01]  /*e1e0*/  FMUL R2, R225, UR20 ;  /* 0x00000014e1027c20 */ /* 0x010fe20008400000 */
[----:B0-----:R-:W-:Y:S02]  /*e1f0*/  F2FP.SATFINITE.E4M3.F32.PACK_AB_MERGE_C R5, RZ, R0, RZ ;  /* 0x00000000ff05723e */ /* 0x001fe400048070ff */
[----:B------:R-:W4:Y:S01]  /*e200*/  LDL.LU R225, [R1+0x6c] ;  /* 0x00006c0001e17983 */ /* 0x000f220000300800 */
[----:B------:R-:W-:-:S03]  /*e210*/  FMUL R3, R226, UR20 ;  /* 0x00000014e2037c20 */ /* 0x000fc60008400000 */
[----:B------:R-:W4:Y:S01]  /*e220*/  LDL.LU R226, [R1+0x70] ;  /* 0x0000700001e27983 */ /* 0x000f220000300800 */
[----:B------:R-:W-:-:S03]  /*e230*/  FMUL R0, R227, UR20 ;  /* 0x00000014e3007c20 */ /* 0x000fc60008400000 */
[----:B------:R-:W4:Y:S01]  /*e240*/  LDL.LU R227, [R1+0x74] ;  /* 0x0000740001e37983 */ /* 0x000f220000300800 */
[C---:B------:R-:W-:Y:S02]  /*e250*/  ISETP.LT.OR P3, PT, R35.reuse, 0xd9, !P0 ;  /* 0x000000d92300780c */ /* 0x040fe40004761670 */
[C---:B------:R-:W-:Y:S02]  /*e260*/  ISETP.LT.OR P5, PT, R35.reuse, 0xe1, !P1 ;  /* 0x000000e12300780c */ /* 0x040fe40004fa1670 */
[C---:B------:R-:W-:Y:S02]  /*e270*/  ISETP.LT.OR P6, PT, R35.reuse, 0xe2, !P1 ;  /* 0x000000e22300780c */ /* 0x040fe40004fc1670 */
[----:B------:R-:W-:-:S07]  /*e280*/  ISETP.LT.OR P4, PT, R35, 0xe2, !P0 ;  /* 0x000000e22300780c */ /* 0x000fce0004781670 */
[----:B------:R-:W-:Y:S01]  /*e290*/  @!P3 STG.E.U8 desc[UR16][R26.64+0xd8], R11 ;  /* 0x0000d80b1a00b986 */ /* 0x000fe2000c101110 */
[----:B------:R-:W-:-:S03]  /*e2a0*/  ISETP.LT.OR P3, PT, R35, 0xe1, !P0 ;  /* 0x000000e12300780c */ /* 0x000fc60004761670 */
[----:B------:R0:W-:Y:S01]  /*e2b0*/  @!P5 STG.E.U8 desc[UR16][R24.64+0xe0], R7 ;  /* 0x0000e0071800d986 */ /* 0x0001e2000c101110 */
[----:B------:R-:W-:-:S03]  /*e2c0*/  ISETP.LT.OR P5, PT, R35, 0xe9, !P1 ;  /* 0x000000e92300780c */ /* 0x000fc60004fa1670 */
[----:B------:R1:W-:Y:S01]  /*e2d0*/  @!P6 STG.E.U8 desc[UR16][R24.64+0xe1], R9 ;  /* 0x0000e1091800e986 */ /* 0x0003e2000c101110 */
[----:B------:R-:W-:Y:S02]  /*e2e0*/  ISETP.LT.OR P6, PT, R35, 0xea, !P1 ;  /* 0x000000ea2300780c */ /* 0x000fe40004fc1670 */
[----:B------:R-:W-:Y:S01]  /*e2f0*/  F2FP.SATFINITE.E4M3.F32.PACK_AB_MERGE_C R13, RZ, R4, RZ ;  /* 0x00000004ff0d723e */ /* 0x000fe200048070ff */
[----:B------:R1:W-:Y:S01]  /*e300*/  @!P4 STG.E.U8 desc[UR16][R26.64+0xe1], R5 ;  /* 0x0000e1051a00c986 */ /* 0x0003e2000c101110 */
[----:B0-----:R-:W-:-:S03]  /*e310*/  F2FP.SATFINITE.E4M3.F32.PACK_AB_MERGE_C R7, RZ, R2, RZ ;  /* 0x00000002ff07723e */ /* 0x001fc600048070ff */
[----:B------:R-:W-:Y:S01]  /*e320*/  @!P3 STG.E.U8 desc[UR16][R26.64+0xe0], R13 ;  /* 0x0000e00d1a00b986 */ /* 0x000fe2000c101110 */
[----:B-1----:R-:W-:-:S03]  /*e330*/  F2FP.SATFINITE.E4M3.F32.PACK_AB_MERGE_C R9, RZ, R3, RZ ;  /* 0x00000003ff09723e */ /* 0x002fc600048070ff */
[----:B------:R0:W-:Y:S01]  /*e340*/  @!P5 STG.E.U8 desc[UR16][R24.64+0xe8], R7 ;  /* 0x0000e8071800d986 */ /* 0x0001e2000c101110 */
[C---:B------:R-:W-:Y:S02]  /*e350*/  ISETP.LT.OR P3, PT, R35.reuse, 0xe9, !P0 ;  /* 0x000000e92300780c */ /* 0x040fe40004761670 */
[C---:B------:R-:W-:Y:S01]  /*e360*/  ISETP.LT.OR P4, PT, R35.reuse, 0xea, !P0 ;  /* 0x000000ea2300780c */ /* 0x040fe20004781670 */
[----:B------:R1:W-:Y:S01]  /*e370*/  @!P6 STG.E.U8 desc[UR16][R24.64+0xe9], R9 ;  /* 0x0000e9091800e986 */ /* 0x0003e2000c101110 */
[C---:B------:R-:W-:Y:S01]  /*e380*/  ISETP.LT.OR P5, PT, R35.reuse, 0xf1, !P1 ;  /* 0x000000f12300780c */ /* 0x040fe20004fa1670 */
[----:B------:R-:W-:Y:S01]  /*e390*/  FMUL R2, R218, UR20 ;  /* 0x00000014da027c20 */ /* 0x000fe20008400000 */
[----:B------:R-:W-:Y:S02]  /*e3a0*/  ISETP.LT.OR P6, PT, R35, 0xf2, !P1 ;  /* 0x000000f22300780c */ /* 0x000fe40004fc1670 */
[----:B------:R-:W-:Y:S02]  /*e3b0*/  F2FP.SATFINITE.E4M3.F32.PACK_AB_MERGE_C R11, RZ, R0, RZ ;  /* 0x00000000ff0b723e */ /* 0x000fe400048070ff */
[----:B------:R-:W-:-:S03]  /*e3c0*/  F2FP.SATFINITE.E4M3.F32.PACK_AB_MERGE_C R5, RZ, R2, RZ ;  /* 0x00000002ff05723e */ /* 0x000fc600048070ff */
[----:B------:R-:W-:Y:S01]  /*e3d0*/  @!P3 STG.E.U8 desc[UR16][R26.64+0xe8], R11 ;  /* 0x0000e80b1a00b986 */ /* 0x000fe2000c101110 */
[----:B------:R-:W-:-:S03]  /*e3e0*/  ISETP.LT.OR P3, PT, R35, 0xf1, !P0 ;  /* 0x000000f12300780c */ /* 0x000fc60004761670 */
[----:B------:R-:W-:Y:S01]  /*e3f0*/  @!P4 STG.E.U8 desc[UR16][R26.64+0xe9], R5 ;  /* 0x0000e9051a00c986 */ /* 0x000fe2000c101110 */
[C---:B------:R-:W-:Y:S02]  /*e400*/  ISETP.LT.OR P4, PT, R35.reuse, 0xf9, !P1 ;  /* 0x000000f92300780c */ /* 0x040fe40004f81670 */
[----:B------:R-:W-:Y:S01]  /*e410*/  ISETP.LT.OR P1, PT, R35, 0xfa, !P1 ;  /* 0x000000fa2300780c */ /* 0x000fe20004f21670 */
[----:B------:R-:W-:-:S05]  /*e420*/  FMUL R0, R220, UR20 ;  /* 0x00000014dc007c20 */ /* 0x000fca0008400000 */
[----:B0-----:R-:W-:-:S05]  /*e430*/  F2FP.SATFINITE.E4M3.F32.PACK_AB_MERGE_C R7, RZ, R0, RZ ;  /* 0x00000000ff07723e */ /* 0x001fca00048070ff */
[----:B------:R0:W-:Y:S01]  /*e440*/  @!P5 STG.E.U8 desc[UR16][R24.64+0xf0], R7 ;  /* 0x0000f0071800d986 */ /* 0x0001e2000c101110 */
[----:B------:R-:W-:-:S05]  /*e450*/  FMUL R3, R221, UR20 ;  /* 0x00000014dd037c20 */ /* 0x000fca0008400000 */
[----:B-1----:R-:W-:Y:S02]  /*e460*/  F2FP.SATFINITE.E4M3.F32.PACK_AB_MERGE_C R9, RZ, R3, RZ ;  /* 0x00000003ff09723e */ /* 0x002fe400048070ff */
[----:B------:R-:W-:-:S03]  /*e470*/  ISETP.LT.OR P5, PT, R35, 0xf2, !P0 ;  /* 0x000000f22300780c */ /* 0x000fc600047a1670 */
[----:B------:R1:W-:Y:S01]  /*e480*/  @!P6 STG.E.U8 desc[UR16][R24.64+0xf1], R9 ;  /* 0x0000f1091800e986 */ /* 0x0003e2000c101110 */
[C---:B------:R-:W-:Y:S02]  /*e490*/  ISETP.LT.OR P6, PT, R35.reuse, 0xf9, !P0 ;  /* 0x000000f92300780c */ /* 0x040fe400047c1670 */
[----:B------:R-:W-:Y:S01]  /*e4a0*/  ISETP.LT.OR P0, PT, R35, 0xfa, !P0 ;  /* 0x000000fa2300780c */ /* 0x000fe20004701670 */
[----:B------:R-:W-:-:S05]  /*e4b0*/  FMUL R0, R223, UR20 ;  /* 0x00000014df007c20 */ /* 0x000fca0008400000 */
[----:B------:R-:W-:-:S05]  /*e4c0*/  F2FP.SATFINITE.E4M3.F32.PACK_AB_MERGE_C R13, RZ, R0, RZ ;  /* 0x00000000ff0d723e */ /* 0x000fca00048070ff */
[----:B------:R0:W-:Y:S01]  /*e4d0*/  @!P3 STG.E.U8 desc[UR16][R26.64+0xf0], R13 ;  /* 0x0000f00d1a00b986 */ /* 0x0001e2000c101110 */
[----:B---3--:R-:W-:Y:S01]  /*e4e0*/  FMUL R0, R222, UR20 ;  /* 0x00000014de007c20 */ /* 0x008fe20008400000 */
[----:B--2---:R-:W-:Y:S01]  /*e4f0*/  FMUL R2, R224, UR20 ;  /* 0x00000014e0027c20 */ /* 0x004fe20008400000 */
[----:B----4-:R-:W-:-:S03]  /*e500*/  FMUL R3, R225, UR20 ;  /* 0x00000014e1037c20 */ /* 0x010fc60008400000 */
[----:B0-----:R-:W-:Y:S01]  /*e510*/  F2FP.SATFINITE.E4M3.F32.PACK_AB_MERGE_C R7, RZ, R0, RZ ;  /* 0x00000000ff07723e */ /* 0x001fe200048070ff */
[----:B------:R-:W-:Y:S01]  /*e520*/  FMUL R4, R226, UR20 ;  /* 0x00000014e2047c20 */ /* 0x000fe20008400000 */
[----:B------:R-:W-:Y:S01]  /*e530*/  FMUL R5, R227, UR20 ;  /* 0x00000014e3057c20 */ /* 0x000fe20008400000 */
[----:B-1----:R-:W-:Y:S02]  /*e540*/  F2FP.SATFINITE.E4M3.F32.PACK_AB_MERGE_C R9, RZ, R2, RZ ;  /* 0x00000002ff09723e */ /* 0x002fe400048070ff */
[----:B------:R-:W-:Y:S02]  /*e550*/  F2FP.SATFINITE.E4M3.F32.PACK_AB_MERGE_C R3, RZ, R3, RZ ;  /* 0x00000003ff03723e */ /* 0x000fe400048070ff */
[----:B------:R-:W-:Y:S02]  /*e560*/  F2FP.SATFINITE.E4M3.F32.PACK_AB_MERGE_C R11, RZ, R4, RZ ;  /* 0x00000004ff0b723e */ /* 0x000fe400048070ff */
[----:B------:R-:W-:Y:S01]  /*e570*/  F2FP.SATFINITE.E4M3.F32.PACK_AB_MERGE_C R5, RZ, R5, RZ ;  /* 0x00000005ff05723e */ /* 0x000fe200048070ff */
[----:B------:R0:W-:Y:S04]  /*e580*/  @!P5 STG.E.U8 desc[UR16][R26.64+0xf1], R7 ;  /* 0x0000f1071a00d986 */ /* 0x0001e8000c101110 */
[----:B------:R0:W-:Y:S04]  /*e590*/  @!P4 STG.E.U8 desc[UR16][R24.64+0xf8], R9 ;  /* 0x0000f8091800c986 */ /* 0x0001e8000c101110 */
[----:B------:R0:W-:Y:S04]  /*e5a0*/  @!P1 STG.E.U8 desc[UR16][R24.64+0xf9], R3 ;  /* 0x0000f90318009986 */ /* 0x0001e8000c101110 */
[----:B------:R0:W-:Y:S04]  /*e5b0*/  @!P6 STG.E.U8 desc[UR16][R26.64+0xf8], R11 ;  /* 0x0000f80b1a00e986 */ /* 0x0001e8000c101110 */
[----:B------:R0:W-:Y:S02]  /*e5c0*/  @!P0 STG.E.U8 desc[UR16][R26.64+0xf9], R5 ;  /* 0x0000f9051a008986 */ /* 0x0001e4000c101110 */
.L_x_296:
[----:B------:R-:W-:Y:S05]  /*e5d0*/  BSYNC B0 ;  /* 0x0000000000007941 */ /* 0x000fea0003800000 */
.L_x_38:
[----:B0-----:R-:W2:Y:S04]  /*e5e0*/  LDL.LU R3, [R1+0x80] ;  /* 0x0000800001037983 */ /* 0x001ea80000300800 */
[----:B-----5:R-:W2:Y:S01]  /*e5f0*/  LDL.LU R2, [R1+0x84] ;  /* 0x0000840001027983 */ /* 0x020ea20000300800 */
[----:B------:R-:W-:Y:S01]  /*e600*/  ULDC UR6, c[0x0][0xc] ;  /* 0x0000030000067ab9 */ /* 0x000fe20000000800 */
[----:B------:R-:W-:Y:S01]  /*e610*/  ULDC UR7, c[0x0][0x10] ;  /* 0x0000040000077ab9 */ /* 0x000fe20000000800 */
[----:B------:R-:W2:Y:S01]  /*e620*/  LDC R5, c[0x0][0x14] ;  /* 0x00000500ff057b82 */ /* 0x000ea20000000800 */
[----:B------:R-:W-:Y:S01]  /*e630*/  UIMAD.WIDE.U32 UR6, UR6, UR7, URZ ;  /* 0x00000007060672a5 */ /* 0x000fe2000f8e003f */
[----:B------:R-:W-:Y:S01]  /*e640*/  PRMT R0, RZ, 0x7610, R0 ;  /* 0x00007610ff007816 */ /* 0x000fe20000000000 */
[----:B------:R-:W-:-:S04]  /*e650*/  UMOV UR22, 0xffffffff ;  /* 0xffffffff00167882 */ /* 0x000fc80000000000 */
[----:B--2---:R-:W-:-:S04]  /*e660*/  IMAD.WIDE.U32 R2, R5, UR6, R2 ;  /* 0x0000000605027c25 */ /* 0x004fc8000f8e0002 */
[----:B------:R-:W-:Y:S01]  /*e670*/  IMAD R5, R5, UR7, RZ ;  /* 0x0000000705057c24 */ /* 0x000fe2000f8e02ff */
[----:B------:R-:W-:Y:S01]  /*e680*/  ULDC.64 UR6, c[0x0][0x650] ;  /* 0x0001940000067ab9 */ /* 0x000fe20000000a00 */
[----:B------:R-:W-:Y:S01]  /*e690*/  IMAD.MOV.U32 R19, RZ, RZ, R2 ;  /* 0x000000ffff137224 */ /* 0x000fe200078e0002 */
[----:B------:R-:W-:Y:S01]  /*e6a0*/  ISETP.GE.U32.AND P0, PT, R2, UR6, PT ;  /* 0x0000000602007c0c */ /* 0x000fe2000bf06070 */
[----:B------:R-:W-:Y:S02]  /*e6b0*/  IMAD.IADD R22, R3, 0x1, R5 ;  /* 0x0000000103167824 */ /* 0x000fe400078e0205 */
[----:B------:R-:W-:-:S03]  /*e6c0*/  IMAD.MOV.U32 R2, RZ, RZ, -0x1 ;  /* 0xffffffffff027424 */ /* 0x000fc600078e00ff */
[----:B------:R0:W-:Y:S01]  /*e6d0*/  STL [R1+0x80], R22 ;  /* 0x0000801601007387 */ /* 0x0001e20000100800 */
[----:B------:R-:W-:-:S03]  /*e6e0*/  ISETP.GE.U32.AND.EX P0, PT, R22, UR7, PT, P0 ;  /* 0x0000000716007c0c */ /* 0x000fc6000bf06100 */
[----:B------:R0:W-:Y:S04]  /*e6f0*/  STL [R1+0x84], R19 ;  /* 0x0000841301007387 */ /* 0x0001e80000100800 */
[----:B------:R0:W-:Y:S06]  /*e700*/  STL [R1+0x88], R2 ;  /* 0x0000880201007387 */ /* 0x0001ec0000100800 */
[----:B------:R-:W-:Y:S05]  /*e710*/  @P0 BRA `(.L_x_297) ;  /* 0x00000004006c0947 */ /* 0x000fea0003800000 */
[----:B------:R-:W2:Y:S01]  /*e720*/  S2R R14, SR_CTAID.X ;  /* 0x00000000000e7919 */ /* 0x000ea20000002500 */
[----:B------:R-:W5:Y:S01]  /*e730*/  LDC.64 R8, c[0x0][0x628] ;  /* 0x00018a00ff087b82 */ /* 0x000f620000000a00 */
[----:B------:R-:W-:Y:S01]  /*e740*/  ULDC UR6, c[0x0][0x150] ;  /* 0x0000540000067ab9 */ /* 0x000fe20000000800 */
[----:B------:R-:W-:Y:S01]  /*e750*/  IMAD.MOV.U32 R6, RZ, RZ, R19 ;  /* 0x000000ffff067224 */ /* 0x000fe200078e0013 */
[----:B------:R-:W0:Y:S01]  /*e760*/  S2R R16, SR_CTAID.Y ;  /* 0x0000000000107919 */ /* 0x000e220000002600 */
[----:B------:R-:W-:-:S04]  /*e770*/  IMAD.MOV.U32 R7, RZ, RZ, R22 ;  /* 0x000000ffff077224 */ /* 0x000fc800078e0016 */
[----:B------:R-:W0:Y:S08]  /*e780*/  LDC R17, c[0x0][0x144] ;  /* 0x00005100ff117b82 */ /* 0x000e300000000800 */
[----:B------:R-:W0:Y:S08]  /*e790*/  LDC R10, c[0x0][0x630] ;  /* 0x00018c00ff0a7b82 */ /* 0x000e300000000800 */
[----:B------:R-:W0:Y:S01]  /*e7a0*/  LDC.64 R12, c[0x0][0x620] ;  /* 0x00018800ff0c7b82 */ /* 0x000e220000000a00 */
[----:B-----5:R-:W-:-:S04]  /*e7b0*/  ISETP.NE.U32.AND P0, PT, R8, RZ, PT ;  /* 0x000000ff0800720c */ /* 0x020fc80003f05070 */
[----:B------:R-:W-:Y:S02]  /*e7c0*/  ISETP.NE.AND.EX P0, PT, R9, RZ, PT, P0 ;  /* 0x000000ff0900720c */ /* 0x000fe40003f05300 */
[----:B--2---:R-:W-:-:S05]  /*e7d0*/  I2FP.F32.U32 R0, R14 ;  /* 0x0000000e00007245 */ /* 0x004fca0000201000 */
[----:B------:R-:W-:-:S04]  /*e7e0*/  FMUL R0, R0, UR6 ;  /* 0x0000000600007c20 */ /* 0x000fc80008400000 */
[----:B------:R2:W0:Y:S02]  /*e7f0*/  F2I.U32.TRUNC.NTZ R15, R0 ;  /* 0x00000000000f7305 */ /* 0x000424000020f000 */
[----:B------:R-:W-:Y:S05]  /*e800*/  @!P0 BRA `(.L_x_298) ;  /* 0x0000000000288947 */ /* 0x000fea0003800000 */
[----:B--2---:R-:W2:Y:S02]  /*e810*/  LDC R0, c[0x0][0x634] ;  /* 0x00018d00ff007b82 */ /* 0x004ea40000000800 */
[----:B--2---:R-:W-:-:S05]  /*e820*/  IADD3 R7, P0, R19, R0, RZ ;  /* 0x0000000013077210 */ /* 0x004fca0007f1e0ff */
[----:B------:R-:W-:-:S04]  /*e830*/  IMAD.X R11, RZ, RZ, R22, P0 ;  /* 0x000000ffff0b7224 */ /* 0x000fc800000e0616 */
[----:B0-----:R-:W-:-:S04]  /*e840*/  IMAD.WIDE.U32 R2, R11, R8, RZ ;  /* 0x000000080b027225 */ /* 0x001fc800078e00ff */
[----:B------:R-:W-:-:S04]  /*e850*/  IMAD.WIDE.U32 R4, P0, R7, R9, R2 ;  /* 0x0000000907047225 */ /* 0x000fc80007800002 */
[----:B------:R-:W-:-:S04]  /*e860*/  IMAD.WIDE.U32 R2, R7, R8, RZ ;  /* 0x0000000807027225 */ /* 0x000fc800078e00ff */
[----:B------:R-:W-:Y:S01]  /*e870*/  IMAD.X R7, RZ, RZ, RZ, P0 ;  /* 0x000000ffff077224 */ /* 0x000fe200000e06ff */
[----:B------:R-:W-:Y:S01]  /*e880*/  IADD3 RZ, P0, R3, R4, RZ ;  /* 0x0000000403ff7210 */ /* 0x000fe20007f1e0ff */
[----:B------:R-:W-:-:S04]  /*e890*/  IMAD.MOV.U32 R6, RZ, RZ, R5 ;  /* 0x000000ffff067224 */ /* 0x000fc800078e0005 */
[----:B------:R-:W-:-:S08]  /*e8a0*/  IMAD.WIDE.U32.X R6, R11, R9, R6, P0 ;  /* 0x000000090b067225 */ /* 0x000fd000000e0406 */
.L_x_298:
[-CC-:B0-----:R-:W-:Y:S01]  /*e8b0*/  SHF.R.U64 R24, R6, R10.reuse, R7.reuse ;  /* 0x0000000a06187219 */ /* 0x181fe20000001207 */
[----:B------:R-:W0:Y:S01]  /*e8c0*/  LDC.64 R20, c[0x0][0x640] ;  /* 0x00019000ff147b82 */ /* 0x000e220000000a00 */
[----:B--2---:R-:W-:Y:S01]  /*e8d0*/  SHF.R.U32.HI R0, RZ, R10, R7 ;  /* 0x0000000aff007219 */ /* 0x004fe20000011607 */
[----:B------:R-:W-:Y:S01]  /*e8e0*/  IMAD.MOV.U32 R2, RZ, RZ, R19 ;  /* 0x000000ffff027224 */ /* 0x000fe200078e0013 */
[----:B------:R-:W-:Y:S01]  /*e8f0*/  IADD3 R5, P0, RZ, -R24, RZ ;  /* 0x80000018ff057210 */ /* 0x000fe20007f1e0ff */
[----:B------:R-:W-:Y:S01]  /*e900*/  IMAD.MOV R15, RZ, RZ, -R15 ;  /* 0x000000ffff0f7224 */ /* 0x000fe200078e0a0f */
[----:B------:R-:W-:Y:S01]  /*e910*/  ULDC UR6, c[0x0][0x154] ;  /* 0x0000550000067ab9 */ /* 0x000fe20000000800 */
[----:B------:R-:W-:Y:S02]  /*e920*/  IMAD.MOV.U32 R7, RZ, RZ, 0x1 ;  /* 0x00000001ff077424 */ /* 0x000fe400078e00ff */
[----:B------:R-:W2:Y:S01]  /*e930*/  LDC R4, c[0x0][0x618] ;  /* 0x00018600ff047b82 */ /* 0x000ea20000000800 */
[----:B------:R-:W-:-:S02]  /*e940*/  IMAD.X R3, RZ, RZ, ~R0, P0 ;  /* 0x000000ffff037224 */ /* 0x000fc400000e0e00 */
[----:B------:R-:W-:Y:S02]  /*e950*/  IMAD R15, R17, R15, R14 ;  /* 0x0000000f110f7224 */ /* 0x000fe400078e020e */
[-C--:B------:R-:W-:Y:S02]  /*e960*/  IMAD R0, R3, R12.reuse, RZ ;  /* 0x0000000c03007224 */ /* 0x080fe400078e02ff */
[----:B------:R-:W-:Y:S01]  /*e970*/  IMAD.MOV.U32 R3, RZ, RZ, R22 ;  /* 0x000000ffff037224 */ /* 0x000fe200078e0016 */
[----:B------:R-:W5:Y:S01]  /*e980*/  LDC R6, c[0x0][0x608] ;  /* 0x00018200ff067b82 */ /* 0x000f620000000800 */
[----:B------:R-:W-:-:S04]  /*e990*/  IMAD.WIDE.U32 R2, R5, R12, R2 ;  /* 0x0000000c05027225 */ /* 0x000fc800078e0002 */
[----:B------:R-:W-:-:S03]  /*e9a0*/  IMAD R5, R5, R13, R0 ;  /* 0x0000000d05057224 */ /* 0x000fc600078e0200 */
[----:B------:R-:W1:Y:S01]  /*e9b0*/  LDC R18, c[0x0][0x658] ;  /* 0x00019600ff127b82 */ /* 0x000e620000000800 */
[----:B------:R-:W-:Y:S01]  /*e9c0*/  I2FP.F32.U32 R0, R16 ;  /* 0x0000001000007245 */ /* 0x000fe20000201000 */
[----:B------:R-:W-:Y:S01]  /*e9d0*/  IMAD.IADD R3, R3, 0x1, R5 ;  /* 0x0000000103037824 */ /* 0x000fe200078e0205 */
[----:B0-----:R-:W-:Y:S01]  /*e9e0*/  ISETP.NE.U32.AND P0, PT, R20, RZ, PT ;  /* 0x000000ff1400720c */ /* 0x001fe20003f05070 */
[----:B------:R-:W-:Y:S02]  /*e9f0*/  IMAD.MOV.U32 R5, RZ, RZ, -0x1 ;  /* 0xffffffffff057424 */ /* 0x000fe400078e00ff */
[----:B------:R-:W-:Y:S02]  /*ea00*/  FMUL R0, R0, UR6 ;  /* 0x0000000600007c20 */ /* 0x000fe40008400000 */
[----:B------:R-:W0:Y:S01]  /*ea10*/  LDC R13, c[0x0][0x148] ;  /* 0x00005200ff0d7b82 */ /* 0x000e220000000800 */
[----:B--2---:R-:W-:Y:S01]  /*ea20*/  SHF.R.U64 R10, R2, R4, R3 ;  /* 0x00000004020a7219 */ /* 0x004fe20000001203 */
[----:B------:R2:W0:Y:S01]  /*ea30*/  F2I.U32.TRUNC.NTZ R12, R0 ;  /* 0x00000000000c7305 */ /* 0x000422000020f000 */
[----:B------:R-:W-:-:S02]  /*ea40*/  ISETP.NE.AND.EX P0, PT, R21, RZ, PT, P0 ;  /* 0x000000ff1500720c */ /* 0x000fc40003f05300 */
[----:B------:R-:W-:-:S03]  /*ea50*/  SHF.R.U32.HI R3, RZ, R4, R3 ;  /* 0x00000004ff037219 */ /* 0x000fc60000011603 */
[----:B------:R-:W0:Y:S01]  /*ea60*/  LDC R14, c[0x0][0x600] ;  /* 0x00018000ff0e7b82 */ /* 0x000e220000000800 */
[-CC-:B-----5:R-:W-:Y:S02]  /*ea70*/  SHF.R.U64 R8, R10, R6.reuse, R3.reuse ;  /* 0x000000060a087219 */ /* 0x1a0fe40000001203 */
[----:B------:R-:W-:-:S05]  /*ea80*/  SHF.R.U32.HI R3, RZ, R6, R3 ;  /* 0x00000006ff037219 */ /* 0x000fca0000011603 */
[----:B------:R-:W0:Y:S01]  /*ea90*/  LDC R19, c[0x0][0x648] ;  /* 0x00019200ff137b82 */ /* 0x000e220000000800 */
[-CC-:B-1----:R-:W-:Y:S02]  /*eaa0*/  SHF.R.U64 R11, R8, R18.reuse, R3.reuse ;  /* 0x00000012080b7219 */ /* 0x182fe40000001203 */
[-C--:B------:R-:W-:Y:S02]  /*eab0*/  SHF.L.U32 R5, R5, R18.reuse, RZ ;  /* 0x0000001205057219 */ /* 0x080fe400000006ff */
[-C--:B------:R-:W-:Y:S01]  /*eac0*/  SHF.R.U32.HI R3, RZ, R18.reuse, R3 ;  /* 0x00000012ff037219 */ /* 0x080fe20000011603 */
[----:B------:R-:W-:Y:S01]  /*ead0*/  IMAD.MOV.U32 R2, RZ, RZ, R11 ;  /* 0x000000ffff027224 */ /* 0x000fe200078e000b */
[----:B------:R-:W-:Y:S01]  /*eae0*/  SHF.L.U32 R34, R7, R18, RZ ;  /* 0x0000001207227219 */ /* 0x000fe200000006ff */
[----:B------:R-:W1:Y:S01]  /*eaf0*/  LDC R22, c[0x0][0x638] ;  /* 0x00018e00ff167b82 */ /* 0x000e620000000800 */
[----:B------:R-:W-:-:S07]  /*eb00*/  LOP3.LUT R17, RZ, R5, RZ, 0x33, !PT ;  /* 0x00000005ff117212 */ /* 0x000fce00078e33ff */
[----:B------:R-:W0:Y:S01]  /*eb10*/  LDC R23, c[0x0][0x610] ;  /* 0x00018400ff177b82 */ /* 0x000e220000000800 */
[----:B--2---:R-:W-:Y:S05]  /*eb20*/  @!P0 BRA `(.L_x_299) ;  /* 0x0000000000288947 */ /* 0x004fea0003800000 */
[----:B------:R-:W2:Y:S02]  /*eb30*/  LDC R0, c[0x0][0x64c] ;  /* 0x00019300ff007b82 */ /* 0x000ea40000000800 */
[----:B--2---:R-:W-:-:S05]  /*eb40*/  IADD3 R7, P0, R11, R0, RZ ;  /* 0x000000000b077210 */ /* 0x004fca0007f1e0ff */
        /* <DEDUP_REMOVED lines=8> */
.L_x_299:
[----:B0-----:R-:W-:Y:S01]  /*ebd0*/  SHF.R.U64 R0, R2, R19, R3 ;  /* 0x0000001302007219 */ /* 0x001fe20000001203 */
[----:B------:R-:W-:Y:S01]  /*ebe0*/  VIADD R3, R14, 0xffffffff ;  /* 0xffffffff0e037836 */ /* 0x000fe20000000000 */
[----:B------:R-:W-:Y:S01]  /*ebf0*/  LOP3.LUT R5, R8, R17, RZ, 0xc0, !PT ;  /* 0x0000001108057212 */ /* 0x000fe200078ec0ff */
[----:B------:R-:W-:Y:S01]  /*ec00*/  IMAD.MOV R12, RZ, RZ, -R12 ;  /* 0x000000ffff0c7224 */ /* 0x000fe200078e0a0c */
[----:B------:R-:W-:Y:S01]  /*ec10*/  R2UR UR22, R24 ;  /* 0x00000000181672ca */ /* 0x000fe200000e0000 */
[----:B------:R-:W-:Y:S01]  /*ec20*/  IMAD.MOV R2, RZ, RZ, -R0 ;  /* 0x000000ffff027224 */ /* 0x000fe200078e0a00 */
[----:B------:R-:W-:Y:S01]  /*ec30*/  LOP3.LUT R3, R10, R3, RZ, 0xc0, !PT ;  /* 0x000000030a037212 */ /* 0x000fe200078ec0ff */
[----:B------:R-:W-:Y:S02]  /*ec40*/  IMAD R34, R34, R0, R5 ;  /* 0x0000000022227224 */ /* 0x000fe400078e0205 */
[----:B------:R-:W-:Y:S02]  /*ec50*/  @P2 IMAD R15, R13, R12, R16 ;  /* 0x0000000c0d0f2224 */ /* 0x000fe400078e0210 */
[----:B-1----:R-:W-:-:S02]  /*ec60*/  IMAD R0, R2, R22, R11 ;  /* 0x0000001602007224 */ /* 0x002fc400078e020b */
[----:B------:R-:W-:Y:S02]  /*ec70*/  IMAD R34, R34, R23, R15 ;  /* 0x0000001722227224 */ /* 0x000fe400078e020f */
[----:B------:R-:W-:Y:S02]  /*ec80*/  IMAD R3, R0, R14, R3 ;  /* 0x0000000e00037224 */ /* 0x000fe400078e0203 */
[----:B------:R-:W-:-:S03]  /*ec90*/  IMAD.MOV.U32 R0, RZ, RZ, 0x1 ;  /* 0x00000001ff007424 */ /* 0x000fc600078e00ff */
[----:B------:R-:W-:Y:S02]  /*eca0*/  SEL R2, R3, R34, !P2 ;  /* 0x0000002203027207 */ /* 0x000fe40005000000 */
[----:B------:R-:W-:-:S03]  /*ecb0*/  SEL R34, R34, R3, !P2 ;  /* 0x0000000322227207 */ /* 0x000fc60005000000 */
[----:B------:R2:W-:Y:S04]  /*ecc0*/  STL [R1+0x88], R2 ;  /* 0x0000880201007387 */ /* 0x0005e80000100800 */
.L_x_297:
[----:B------:R0:W-:Y:S01]  /*ecd0*/  STL [R1+0x8c], R34 ;  /* 0x00008c2201007387 */ /* 0x0001e20000100800 */
[----:B------:R-:W-:-:S13]  /*ece0*/  LOP3.LUT P0, RZ, R0, 0xff, RZ, 0xc0, !PT ;  /* 0x000000ff00ff7812 */ /* 0x000fda000780c0ff */
[----:B0-----:R-:W-:Y:S05]  /*ecf0*/  @P0 BRA `(.L_x_300) ;  /* 0xffffff2400b00947 */ /* 0x001fea000383ffff */
[----:B------:R-:W-:Y:S05]  /*ed00*/  EXIT ;  /* 0x000000000000794d */ /* 0x000fea0003800000 */
.L_x_8:
[----:B------:R-:W2:Y:S01]  /*ed10*/  LDL R22, [R1+0x84] ;  /* 0x0000840001167983 */ /* 0x000ea20000100800 */
[----:B------:R-:W-:-:S03]  /*ed20*/  ULDC.64 UR4, c[0x0][0x650] ;  /* 0x0001940000047ab9 */ /* 0x000fc60000000a00 */
[----:B0-----:R-:W3:Y:S01]  /*ed30*/  LDL R23, [R1+0x80] ;  /* 0x0000800001177983 */ /* 0x001ee20000100800 */
[----:B------:R-:W-:Y:S01]  /*ed40*/  PRMT R4, RZ, 0x7610, R4 ;  /* 0x00007610ff047816 */ /* 0x000fe20000000004 */
[----:B------:R-:W-:Y:S02]  /*ed50*/  IMAD.MOV.U32 R5, RZ, RZ, -0x1 ;  /* 0xffffffffff057424 */ /* 0x000fe400078e00ff */
[----:B------:R-:W-:Y:S02]  /*ed60*/  IMAD.MOV.U32 R7, RZ, RZ, -0x1 ;  /* 0xffffffffff077424 */ /* 0x000fe400078e00ff */
[----:B------:R-:W-:Y:S01]  /*ed70*/  IMAD.MOV.U32 R6, RZ, RZ, -0x1 ;  /* 0xffffffffff067424 */ /* 0x000fe200078e00ff */
[----:B--2---:R-:W-:-:S04]  /*ed80*/  ISETP.GE.U32.AND P0, PT, R22, UR4, PT ;  /* 0x0000000416007c0c */ /* 0x004fc8000bf06070 */
[----:B---3--:R-:W-:-:S13]  /*ed90*/  ISETP.GE.U32.AND.EX P0, PT, R23, UR5, PT, P0 ;  /* 0x0000000517007c0c */ /* 0x008fda000bf06100 */
[----:B------:R-:W-:Y:S05]  /*eda0*/  @P0 BRA `(.L_x_301) ;  /* 0x00000004002c0947 */ /* 0x000fea0003800000 */
[----:B------:R-:W0:Y:S01]  /*edb0*/  LDC.64 R14, c[0x0][0x628] ;  /* 0x00018a00ff0e7b82 */ /* 0x000e220000000a00 */
[----:B------:R-:W-:Y:S02]  /*edc0*/  IMAD.MOV.U32 R8, RZ, RZ, R22 ;  /* 0x000000ffff087224 */ /* 0x000fe400078e0016 */
[----:B------:R-:W-:-:S05]  /*edd0*/  IMAD.MOV.U32 R9, RZ, RZ, R23 ;  /* 0x000000ffff097224 */ /* 0x000fca00078e0017 */
[----:B------:R-:W1:Y:S08]  /*ede0*/  LDC R10, c[0x0][0x630] ;  /* 0x00018c00ff0a7b82 */ /* 0x000e700000000800 */
[----:B------:R-:W2:Y:S01]  /*edf0*/  LDC.64 R16, c[0x0][0x620] ;  /* 0x00018800ff107b82 */ /* 0x000ea20000000a00 */
[----:B0-----:R-:W-:-:S04]  /*ee00*/  ISETP.NE.U32.AND P0, PT, R14, RZ, PT ;  /* 0x000000ff0e00720c */ /* 0x001fc80003f05070 */
[----:B------:R-:W-:-:S13]  /*ee10*/  ISETP.NE.AND.EX P0, PT, R15, RZ, PT, P0 ;  /* 0x000000ff0f00720c */ /* 0x000fda0003f05300 */
[----:B-12---:R-:W-:Y:S05]  /*ee20*/  @!P0 BRA `(.L_x_302) ;  /* 0x0000000000288947 */ /* 0x006fea0003800000 */
[----:B------:R-:W0:Y:S02]  /*ee30*/  LDC R4, c[0x0][0x634] ;  /* 0x00018d00ff047b82 */ /* 0x000e240000000800 */
[----:B0-----:R-:W-:-:S05]  /*ee40*/  IADD3 R9, P0, R22, R4, RZ ;  /* 0x0000000416097210 */ /* 0x001fca0007f1e0ff */
        /* <DEDUP_REMOVED lines=8> */
.L_x_302:
[----:B------:R-:W0:Y:S01]  /*eed0*/  LDC.64 R20, c[0x0][0x640] ;  /* 0x00019000ff147b82 */ /* 0x000e220000000a00 */
[-CC-:B------:R-:W-:Y:S02]  /*eee0*/  SHF.R.U64 R14, R8, R10.reuse, R9.reuse ;  /* 0x0000000a080e7219 */ /* 0x180fe40000001209 */
[----:B------:R-:W-:Y:S02]  /*eef0*/  SHF.R.U32.HI R4, RZ, R10, R9 ;  /* 0x0000000aff047219 */ /* 0x000fe40000011609 */
[----:B------:R-:W-:-:S03]  /*ef00*/  IADD3 R7, P0, RZ, -R14, RZ ;  /* 0x8000000eff077210 */ /* 0x000fc60007f1e0ff */
[----:B------:R-:W1:Y:S02]  /*ef10*/  LDC R8, c[0x0][0x618] ;  /* 0x00018600ff087b82 */ /* 0x000e640000000800 */
[----:B------:R-:W-:Y:S02]  /*ef20*/  IMAD.X R5, RZ, RZ, ~R4, P0 ;  /* 0x000000ffff057224 */ /* 0x000fe400000e0e04 */
[----:B------:R-:W-:Y:S02]  /*ef30*/  IMAD.MOV.U32 R4, RZ, RZ, R22 ;  /* 0x000000ffff047224 */ /* 0x000fe400078e0016 */
[-C--:B------:R-:W-:Y:S02]  /*ef40*/  IMAD R6, R5, R16.reuse, RZ ;  /* 0x0000001005067224 */ /* 0x080fe400078e02ff */
[----:B------:R-:W2:Y:S01]  /*ef50*/  LDC R18, c[0x0][0x608] ;  /* 0x00018200ff127b82 */ /* 0x000ea20000000800 */
[----:B------:R-:W-:Y:S02]  /*ef60*/  IMAD.MOV.U32 R5, RZ, RZ, R23 ;  /* 0x000000ffff057224 */ /* 0x000fe400078e0017 */
[----:B------:R-:W-:-:S05]  /*ef70*/  IMAD.WIDE.U32 R4, R7, R16, R4 ;  /* 0x0000001007047225 */ /* 0x000fca00078e0004 */
[----:B------:R-:W3:Y:S01]  /*ef80*/  LDC R19, c[0x0][0x658] ;  /* 0x00019600ff137b82 */ /* 0x000ee20000000800 */
[----:B------:R-:W-:Y:S01]  /*ef90*/  IMAD R7, R7, R17, R6 ;  /* 0x0000001107077224 */ /* 0x000fe200078e0206 */
[----:B0-----:R-:W-:Y:S01]  /*efa0*/  ISETP.NE.U32.AND P0, PT, R20, RZ, PT ;  /* 0x000000ff1400720c */ /* 0x001fe20003f05070 */
[----:B------:R-:W-:Y:S02]  /*efb0*/  IMAD.MOV.U32 R6, RZ, RZ, -0x1 ;  /* 0xffffffffff067424 */ /* 0x000fe400078e00ff */
[----:B------:R-:W-:Y:S01]  /*efc0*/  IMAD.IADD R5, R5, 0x1, R7 ;  /* 0x0000000105057824 */ /* 0x000fe200078e0207 */
[----:B------:R-:W-:Y:S02]  /*efd0*/  ISETP.NE.AND.EX P0, PT, R21, RZ, PT, P0 ;  /* 0x000000ff1500720c */ /* 0x000fe40003f05300 */
[----:B------:R-:W0:Y:S02]  /*efe0*/  LDC R17, c[0x0][0x600] ;  /* 0x00018000ff117b82 */ /* 0x000e240000000800 */
[----:B-1----:R-:W-:-:S02]  /*eff0*/  SHF.R.U64 R10, R4, R8, R5 ;  /* 0x00000008040a7219 */ /* 0x002fc40000001205 */
[----:B------:R-:W-:-:S04]  /*f000*/  SHF.R.U32.HI R5, RZ, R8, R5 ;  /* 0x00000008ff057219 */ /* 0x000fc80000011605 */
[----:B------:R-:W1:Y:S01]  /*f010*/  LDC R22, c[0x0][0x648] ;  /* 0x00019200ff167b82 */ /* 0x000e620000000800 */
[-CC-:B--2---:R-:W-:Y:S02]  /*f020*/  SHF.R.U64 R15, R10, R18.reuse, R5.reuse ;  /* 0x000000120a0f7219 */ /* 0x184fe40000001205 */
[----:B------:R-:W-:Y:S01]  /*f030*/  SHF.R.U32.HI R4, RZ, R18, R5 ;  /* 0x00000012ff047219 */ /* 0x000fe20000011605 */
[----:B------:R-:W-:-:S04]  /*f040*/  IMAD.MOV.U32 R18, RZ, RZ, 0x1 ;  /* 0x00000001ff127424 */ /* 0x000fc800078e00ff */
[----:B------:R-:W2:Y:S01]  /*f050*/  LDC R23, c[0x0][0x638] ;  /* 0x00018e00ff177b82 */ /* 0x000ea20000000800 */
[-CC-:B---3--:R-:W-:Y:S02]  /*f060*/  SHF.R.U64 R16, R15, R19.reuse, R4.reuse ;  /* 0x000000130f107219 */ /* 0x188fe40000001204 */
[-C--:B------:R-:W-:Y:S02]  /*f070*/  SHF.L.U32 R6, R6, R19.reuse, RZ ;  /* 0x0000001306067219 */ /* 0x080fe400000006ff */
[----:B------:R-:W-:Y:S01]  /*f080*/  SHF.R.U32.HI R5, RZ, R19, R4 ;  /* 0x00000013ff057219 */ /* 0x000fe20000011604 */
[----:B------:R-:W-:Y:S01]  /*f090*/  IMAD.MOV.U32 R4, RZ, RZ, R16 ;  /* 0x000000ffff047224 */ /* 0x000fe200078e0010 */
[----:B------:R-:W-:Y:S01]  /*f0a0*/  LOP3.LUT R24, RZ, R6, RZ, 0x33, !PT ;  /* 0x00000006ff187212 */ /* 0x000fe200078e33ff */
[----:B------:R-:W3:Y:S01]  /*f0b0*/  LDC R25, c[0x0][0x610] ;  /* 0x00018400ff197b82 */ /* 0x000ee20000000800 */
[----:B------:R-:W-:Y:S05]  /*f0c0*/  @!P0 BRA `(.L_x_303) ;  /* 0x0000000000288947 */ /* 0x000fea0003800000 */
        /* <DEDUP_REMOVED lines=10> */
.L_x_303:
[----:B-1----:R-:W-:Y:S01]  /*f170*/  SHF.R.U64 R4, R4, R22, R5 ;  /* 0x0000001604047219 */ /* 0x002fe20000001205 */
[----:B0-----:R-:W-:Y:S01]  /*f180*/  VIADD R7, R17, 0xffffffff ;  /* 0xffffffff11077836 */ /* 0x001fe20000000000 */
[----:B------:R-:W-:Y:S01]  /*f190*/  SHF.L.U32 R18, R18, R19, RZ ;  /* 0x0000001312127219 */ /* 0x000fe200000006ff */
[----:B------:R-:W-:Y:S01]  /*f1a0*/  @P2 IMAD R0, R11, R12, R2 ;  /* 0x0000000c0b002224 */ /* 0x000fe200078e0202 */
[----:B------:R-:W-:Y:S01]  /*f1b0*/  LOP3.LUT R3, R15, R24, RZ, 0xc0, !PT ;  /* 0x000000180f037212 */ /* 0x000fe200078ec0ff */
[----:B------:R-:W-:Y:S01]  /*f1c0*/  IMAD.MOV R5, RZ, RZ, -R4 ;  /* 0x000000ffff057224 */ /* 0x000fe200078e0a04 */
[----:B------:R-:W-:Y:S01]  /*f1d0*/  LOP3.LUT R7, R10, R7, RZ, 0xc0, !PT ;  /* 0x000000070a077212 */ /* 0x000fe200078ec0ff */
[----:B------:R-:W-:Y:S02]  /*f1e0*/  IMAD.MOV.U32 R6, RZ, RZ, R14 ;  /* 0x000000ffff067224 */ /* 0x000fe400078e000e */
[----:B------:R-:W-:Y:S02]  /*f1f0*/  IMAD R3, R18, R4, R3 ;  /* 0x0000000412037224 */ /* 0x000fe400078e0203 */
[----:B--2---:R-:W-:-:S02]  /*f200*/  IMAD R2, R5, R23, R16 ;  /* 0x0000001705027224 */ /* 0x004fc400078e0210 */
[----:B---3--:R-:W-:Y:S02]  /*f210*/  IMAD R0, R3, R25, R0 ;  /* 0x0000001903007224 */ /* 0x008fe400078e0200 */
[----:B------:R-:W-:Y:S02]  /*f220*/  IMAD R5, R2, R17, R7 ;  /* 0x0000001102057224 */ /* 0x000fe400078e0207 */
[----:B------:R-:W-:-:S03]  /*f230*/  IMAD.MOV.U32 R4, RZ, RZ, 0x1 ;  /* 0x00000001ff047424 */ /* 0x000fc600078e00ff */
[----:B------:R-:W-:Y:S02]  /*f240*/  SEL R7, R5, R0, !P2 ;  /* 0x0000000005077207 */ /* 0x000fe40005000000 */
[----:B------:R-:W-:-:S07]  /*f250*/  SEL R5, R0, R5, !P2 ;  /* 0x0000000500057207 */ /* 0x000fce0005000000 */
.L_x_301:
[----:B------:R-:W-:-:S08]  /*f260*/  NOP ;  /* 0x0000000000007918 */ /* 0x000fd00000000000 */
[----:B------:R-:W0:-:S00]  /*f270*/  USETMAXREG.DEALLOC.CTAPOOL 0x28 ;  /* 0x00000028000079c8 */ /* 0x000e0000080e0500 */
[----:B------:R-:W-:-:S13]  /*f280*/  ISETP.NE.AND P0, PT, RZ, UR8, PT ;  /* 0x00000008ff007c0c */ /* 0x000fda000bf05270 */
[----:B------:R-:W-:Y:S05]  /*f290*/  @P0 EXIT ;  /* 0x000000000000094d */ /* 0x000fea0003800000 */
[----:B0-----:R-:W-:Y:S01]  /*f2a0*/  LOP3.LUT P0, RZ, R4, 0xff, RZ, 0xc0, !PT ;  /* 0x000000ff04ff7812 */ /* 0x001fe2000780c0ff */
[----:B------:R-:W-:Y:S02]  /*f2b0*/  IMAD.MOV.U32 R9, RZ, RZ, 0x1 ;  /* 0x00000001ff097424 */ /* 0x000fe400078e00ff */
[----:B------:R-:W-:-:S10]  /*f2c0*/  IMAD.MOV.U32 R10, RZ, RZ, RZ ;  /* 0x000000ffff0a7224 */ /* 0x000fd400078e00ff */
[----:B------:R-:W-:Y:S05]  /*f2d0*/  @!P0 BRA `(.L_x_304) ;  /* 0x0000000c00608947 */ /* 0x000fea0003800000 */
[----:B------:R-:W0:Y:S01]  /*f2e0*/  S2R R0, SR_CgaCtaId ;  /* 0x0000000000007919 */ /* 0x000e220000008800 */
[----:B------:R-:W-:Y:S01]  /*f2f0*/  ULDC UR4, c[0x0][0x28c] ;  /* 0x0000a30000047ab9 */ /* 0x000fe20000000800 */
[----:B------:R-:W-:Y:S01]  /*f300*/  ULDC UR6, c[0x0][0x658] ;  /* 0x0001960000067ab9 */ /* 0x000fe20000000800 */
[----:B------:R-:W-:Y:S01]  /*f310*/  UIADD3 UR10, UR4, 0x3f, URZ ;  /* 0x0000003f040a7890 */ /* 0x000fe2000fffe03f */
[----:B------:R-:W-:Y:S01]  /*f320*/  BSSY B0, `(.L_x_304) ;  /* 0x00000d3000007945 */ /* 0x000fe20003800000 */
[----:B------:R-:W-:Y:S01]  /*f330*/  UMOV UR7, 0xffffffff ;  /* 0xffffffff00077882 */ /* 0x000fe20000000000 */
[----:B------:R-:W-:Y:S01]  /*f340*/  ULDC UR5, c[0x0][0x600] ;  /* 0x0001800000057ab9 */ /* 0x000fe20000000800 */
[----:B------:R-:W-:Y:S01]  /*f350*/  UMOV UR9, 0x1 ;  /* 0x0000000100097882 */ /* 0x000fe20000000000 */
[----:B------:R-:W-:Y:S01]  /*f360*/  USHF.L.U32 UR7, UR7, UR6, URZ ;  /* 0x0000000607077299 */ /* 0x000fe2000800063f */
[----:B------:R-:W-:Y:S01]  /*f370*/  IMAD.MOV.U32 R12, RZ, RZ, 0x1 ;  /* 0x00000001ff0c7424 */ /* 0x000fe200078e00ff */
[----:B------:R-:W-:Y:S01]  /*f380*/  UIADD3 UR4, UR5, -0x1, URZ ;  /* 0xffffffff05047890 */ /* 0x000fe2000fffe03f */
[----:B------:R-:W-:Y:S01]  /*f390*/  IMAD.MOV.U32 R9, RZ, RZ, 0x1 ;  /* 0x00000001ff097424 */ /* 0x000fe200078e00ff */
[----:B------:R-:W-:Y:S01]  /*f3a0*/  USHF.R.S32.HI UR11, URZ, 0x1f, UR10 ;  /* 0x0000001f3f0b7899 */ /* 0x000fe2000801140a */
[----:B------:R-:W-:Y:S01]  /*f3b0*/  IMAD.MOV.U32 R10, RZ, RZ, RZ ;  /* 0x000000ffff0a7224 */ /* 0x000fe200078e00ff */
[----:B------:R-:W-:Y:S01]  /*f3c0*/  ULDC UR8, c[0x0][0xc] ;  /* 0x0000030000087ab9 */ /* 0x000fe20000000800 */
[----:B------:R-:W-:-:S02]  /*f3d0*/  USHF.L.U32 UR5, UR9, UR6, URZ ;  /* 0x0000000609057299 */ /* 0x000fc4000800063f */
[----:B------:R-:W-:Y:S01]  /*f3e0*/  ULEA.HI UR11, UR11, UR10, URZ, 0x6 ;  /* 0x0000000a0b0b7291 */ /* 0x000fe2000f8f303f */
[----:B------:R-:W-:Y:S01]  /*f3f0*/  ULDC UR9, c[0x0][0x10] ;  /* 0x0000040000097ab9 */ /* 0x000fe20000000800 */
[----:B------:R-:W-:Y:S02]  /*f400*/  ULOP3.LUT UR6, URZ, UR7, URZ, 0x33, !UPT ;  /* 0x000000073f067292 */ /* 0x000fe4000f8e333f */
[----:B------:R-:W-:Y:S01]  /*f410*/  UIMAD.WIDE.U32 UR8, UR8, UR9, URZ ;  /* 0x00000009080872a5 */ /* 0x000fe2000f8e003f */
[----:B------:R-:W-:Y:S01]  /*f420*/  ULDC UR7, c[0x0][0x14] ;  /* 0x0000050000077ab9 */ /* 0x000fe20000000800 */
[----:B------:R-:W-:Y:S02]  /*f430*/  USHF.R.S32.HI UR20, URZ, 0x6, UR11 ;  /* 0x000000063f147899 */ /* 0x000fe4000801140b */
[----:B------:R-:W-:Y:S02]  /*f440*/  UIMAD.WIDE.U32 UR22, UR8, UR7, URZ ;  /* 0x00000007081672a5 */ /* 0x000fe4000f8e003f */
[----:B------:R-:W-:-:S02]  /*f450*/  UIMAD UR18, UR9, UR7, URZ ;  /* 0x00000007091272a4 */ /* 0x000fc4000f8e023f */
[----:B------:R-:W-:Y:S01]  /*f460*/  ULOP3.LUT UR26, UR13, 0x2, URZ, 0xfc, !UPT ;  /* 0x000000020d1a7892 */ /* 0x000fe2000f8efc3f */
[C---:B0-----:R-:W-:Y:S01]  /*f470*/  IMAD.SHL.U32 R8, R0.reuse, 0x80, RZ ;  /* 0x0000008000087824 */ /* 0x041fe200078e00ff */
[----:B------:R-:W-:Y:S01]  /*f480*/  UIADD3 UR18, UR23, UR18, URZ ;  /* 0x0000001217127290 */ /* 0x000fe2000fffe03f */
[----:B------:R-:W-:Y:S01]  /*f490*/  IMAD.SHL.U32 R0, R0, 0x2000, RZ ;  /* 0x0000200000007824 */ /* 0x000fe200078e00ff */
[----:B------:R-:W-:Y:S02]  /*f4a0*/  UIADD3 UR27, UR20, 0x1, URZ ;  /* 0x00000001141b7890 */ /* 0x000fe4000fffe03f */
[----:B------:R-:W-:Y:S01]  /*f4b0*/  LOP3.LUT R8, R8, 0x80, RZ, 0xc0, !PT ;  /* 0x0000008008087812 */ /* 0x000fe200078ec0ff */
[----:B------:R-:W-:Y:S01]  /*f4c0*/  ULDC.64 UR24, c[0x0][0x198] ;  /* 0x0000660000187ab9 */ /* 0x000fe20000000a00 */
[----:B------:R-:W-:-:S08]  /*f4d0*/  LOP3.LUT R0, R0, 0x2000, RZ, 0xc0, !PT ;  /* 0x0000200000007812 */ /* 0x000fd000078ec0ff */
.L_x_315:
[----:B------:R-:W-:-:S03]  /*f4e0*/  UMOV UR7, 0xffffffff ;  /* 0xffffffff00077882 */ /* 0x000fc60000000000 */
[----:B------:R-:W-:Y:S05]  /*f4f0*/  BRA.DIV UR7, `(.L_x_305) ;  /* 0x0000001207887947 */ /* 0x000fea000b800000 */
[----:B------:R-:W-:-:S13]  /*f500*/  ELECT P0, URZ, PT ;  /* 0x00000000003f782f */ /* 0x000fda0003800000 */
.L_x_331:
[----:B------:R-:W0:Y:S01]  /*f510*/  LDC R2, c[0x0][0x28c] ;  /* 0x0000a300ff027b82 */ /* 0x000e220000000800 */
[----:B------:R-:W-:Y:S01]  /*f520*/  BSSY B1, `(.L_x_306) ;  /* 0x000003a000017945 */ /* 0x000fe20003800000 */
[----:B0-----:R-:W-:-:S13]  /*f530*/  ISETP.LT.OR P0, PT, R2, 0x1, !P0 ;  /* 0x000000010200780c */ /* 0x001fda0004701670 */
[----:B------:R-:W-:Y:S05]  /*f540*/  @P0 BRA `(.L_x_307) ;  /* 0x0000000000dc0947 */ /* 0x000fea0003800000 */
[----:B------:R-:W-:Y:S02]  /*f550*/  IMAD R7, R7, 0x100, R8 ;  /* 0x0000010007077824 */ /* 0x000fe400078e0208 */
[----:B------:R-:W-:Y:S02]  /*f560*/  IMAD.SHL.U32 R11, R5, 0x80, RZ ;  /* 0x00000080050b7824 */ /* 0x000fe400078e00ff */
[----:B------:R-:W-:Y:S02]  /*f570*/  IMAD.MOV.U32 R15, RZ, RZ, RZ ;  /* 0x000000ffff0f7224 */ /* 0x000fe400078e00ff */
[----:B------:R-:W-:Y:S02]  /*f580*/  IMAD.U32 R16, RZ, RZ, UR27 ;  /* 0x0000001bff107e24 */ /* 0x000fe4000f8e00ff */
[----:B------:R-:W-:Y:S02]  /*f590*/  IMAD.MOV.U32 R2, RZ, RZ, R9 ;  /* 0x000000ffff027224 */ /* 0x000fe400078e0009 */
[----:B------:R-:W-:-:S07]  /*f5a0*/  IMAD.MOV.U32 R3, RZ, RZ, R10 ;  /* 0x000000ffff037224 */ /* 0x000fce00078e000a */
.L_x_310:
[----:B------:R-:W0:Y:S01]  /*f5b0*/  S2R R5, SR_CgaCtaId ;  /* 0x0000000000057919 */ /* 0x000e220000008800 */
[----:B------:R-:W-:Y:S01]  /*f5c0*/  MOV R4, 0x400 ;  /* 0x0000040000047802 */ /* 0x000fe20000000f00 */
[----:B------:R-:W1:Y:S03]  /*f5d0*/  S2R R17, SR_TID.X ;  /* 0x0000000000117919 */ /* 0x000e660000002100 */
[----:B0-----:R-:W-:Y:S02]  /*f5e0*/  LEA R14, R5, R4, 0x18 ;  /* 0x00000004050e7211 */ /* 0x001fe400078ec0ff */
[----:B------:R-:W-:Y:S02]  /*f5f0*/  SHF.L.U32 R4, R2, 0x1f, RZ ;  /* 0x0000001f02047819 */ /* 0x000fe400000006ff */
[----:B-1----:R-:W-:Y:S01]  /*f600*/  LOP3.LUT P1, RZ, R17, 0x7f, RZ, 0xc0, !PT ;  /* 0x0000007f11ff7812 */ /* 0x002fe2000782c0ff */
[----:B------:R-:W-:-:S04]  /*f610*/  IMAD R13, R3, 0x8, R14 ;  /* 0x00000008030d7824 */ /* 0x000fc800078e020e */
[----:B------:R-:W0:Y:S08]  /*f620*/  SYNCS.PHASECHK.TRANS64.TRYWAIT P0, [R13+URZ+0x48], R4 ;  /* 0x000048040d0075a7 */ /* 0x000e30000800017f */
[----:B------:R-:W1:Y:S01]  /*f630*/  @!P1 LDC R5, c[0x0][0x500] ;  /* 0x00014000ff059b82 */ /* 0x000e620000000800 */
[----:B0-----:R-:W-:Y:S05]  /*f640*/  @!P0 BRA `(.L_x_308) ;  /* 0x0000001000548947 */ /* 0x001fea0003800000 */
.L_x_332:
[----:B------:R-:W-:Y:S01]  /*f650*/  UPRMT UR7, UR26, 0x9910, URZ ;  /* 0x000099101a077896 */ /* 0x000fe2000800003f */
[----:B-1----:R1:W-:Y:S03]  /*f660*/  @!P1 SYNCS.ARRIVE.TRANS64 RZ, [R13+URZ], R5 ;  /* 0x000000050dff99a7 */ /* 0x0023e6000800003f */
[----:B------:R-:W-:-:S06]  /*f670*/  UISETP.NE.AND UP0, UPT, UR7, 0x2, UPT ;  /* 0x000000020700788c */ /* 0x000fcc000bf05270 */
[----:B------:R-:W-:-:S13]  /*f680*/  PLOP3.LUT P0, PT, PT, PT, UP0, 0x80, 0x0 ;  /* 0x000000000000781c */ /* 0x000fda0003f0f008 */
[----:B-1----:R-:W-:Y:S05]  /*f690*/  @P0 BRA `(.L_x_309) ;  /* 0x0000000000040947 */ /* 0x002fea0003800000 */
[----:B------:R-:W-:Y:S01]  /*f6a0*/  BPT.TRAP 0x1 ;  /* 0x000000040000795c */ /* 0x000fe20000300000 */
.L_x_309:
[C---:B0-----:R-:W-:Y:S01]  /*f6b0*/  IMAD R4, R3.reuse, 0x2000, R14 ;  /* 0x0000200003047824 */ /* 0x041fe200078e020e */
[----:B------:R-:W-:Y:S01]  /*f6c0*/  R2UR UR19, R14 ;  /* 0x000000000e1372ca */ /* 0x000fe200000e0000 */
[----:B------:R-:W-:Y:S01]  /*f6d0*/  IMAD R5, R3, 0x4000, R0 ;  /* 0x0000400003057824 */ /* 0x000fe200078e0200 */
[----:B------:R-:W-:Y:S01]  /*f6e0*/  R2UR UR9, R13 ;  /* 0x000000000d0972ca */ /* 0x000fe200000e0000 */
[----:B------:R-:W-:Y:S01]  /*f6f0*/  VIADD R16, R16, 0xffffffff ;  /* 0xffffffff10107836 */ /* 0x000fe20000000000 */
[----:B------:R-:W-:Y:S01]  /*f700*/  R2UR UR7, R4 ;  /* 0x00000000040772ca */ /* 0x000fe200000e0000 */
[----:B------:R-:W-:Y:S01]  /*f710*/  UIADD3 UR14, UP0, UR24, 0xf0, URZ ;  /* 0x000000f0180e7890 */ /* 0x000fe2000ff1e03f */
[----:B------:R-:W-:Y:S01]  /*f720*/  R2UR UR8, R5 ;  /* 0x00000000050872ca */ /* 0x000fe200000e0000 */
[----:B------:R-:W-:Y:S01]  /*f730*/  UIADD3 UR28, UP1, UR24, 0x1f0, URZ ;  /* 0x000001f0181c7890 */ /* 0x000fe2000ff3e03f */
[----:B------:R-:W-:Y:S01]  /*f740*/  R2UR UR11, R11 ;  /* 0x000000000b0b72ca */ /* 0x000fe200000e0000 */
[----:B------:R-:W-:Y:S01]  /*f750*/  UIADD3.X UR15, URZ, UR25, URZ, UP0, !UPT ;  /* 0x000000193f0f7290 */ /* 0x000fe200087fe43f */
[----:B------:R-:W-:Y:S01]  /*f760*/  R2UR UR10, R15 ;  /* 0x000000000f0a72ca */ /* 0x000fe200000e0000 */
[----:B------:R-:W-:Y:S01]  /*f770*/  VIADD R3, R3, 0x1 ;  /* 0x0000000103037836 */ /* 0x000fe20000000000 */
[----:B------:R-:W-:Y:S01]  /*f780*/  R2UR UR12, R6 ;  /* 0x00000000060c72ca */ /* 0x000fe200000e0000 */
[----:B------:R-:W-:Y:S01]  /*f790*/  UIADD3.X UR29, URZ, UR25, URZ, UP1, !UPT ;  /* 0x000000193f1d7290 */ /* 0x000fe20008ffe43f */
[----:B------:R-:W-:Y:S01]  /*f7a0*/  R2UR UR21, R7 ;  /* 0x00000000071572ca */ /* 0x000fe200000e0000 */
[----:B------:R-:W-:Y:S01]  /*f7b0*/  UMOV UR16, 0x0 ;  /* 0x0000000000107882 */ /* 0x000fe20000000000 */
[----:B------:R-:W-:Y:S01]  /*f7c0*/  ISETP.GT.AND P1, PT, R16, 0x1, PT ;  /* 0x000000011000780c */ /* 0x000fe20003f24270 */
[----:B------:R-:W-:Y:S01]  /*f7d0*/  UIADD3 UR7, UR7, 0x180, URZ ;  /* 0x0000018007077890 */ /* 0x000fe2000fffe03f */
[----:B------:R-:W-:Y:S01]  /*f7e0*/  ISETP.NE.AND P0, PT, R3, 0x9, PT ;  /* 0x000000090300780c */ /* 0x000fe20003f05270 */
[----:B------:R-:W-:Y:S01]  /*f7f0*/  UIADD3 UR19, UR19, 0x12180, UR8 ;  /* 0x0001218013137890 */ /* 0x000fe2000fffe008 */
[----:B------:R-:W-:Y:S01]  /*f800*/  VIADD R15, R15, 0x40 ;  /* 0x000000400f0f7836 */ /* 0x000fe20000000000 */
[----:B------:R-:W-:Y:S01]  /*f810*/  UMOV UR17, 0x10000000 ;  /* 0x1000000000117882 */ /* 0x000fe20000000000 */
[----:B------:R-:W-:Y:S01]  /*f820*/  UMOV UR30, 0x30000 ;  /* 0x00030000001e7882 */ /* 0x000fe20000000000 */
[----:B------:R-:W-:Y:S01]  /*f830*/  SEL R5, RZ, 0x1, P0 ;  /* 0x00000001ff057807 */ /* 0x000fe20000000000 */
[----:B------:R-:W-:Y:S01]  /*f840*/  UMOV UR8, UR7 ;  /* 0x0000000700087c82 */ /* 0x000fe20008000000 */
[----:B------:R-:W-:Y:S01]  /*f850*/  SEL R3, R3, RZ, P0 ;  /* 0x000000ff03037207 */ /* 0x000fe20000000000 */
[----:B------:R0:W-:Y:S01]  /*f860*/  UTMALDG.3D [UR8], [UR14], desc[UR16] ;  /* 0x000010080e0075b4 */ /* 0x0001e20008011000 */
[----:B------:R-:W-:Y:S01]  /*f870*/  LOP3.LUT R2, R2, R5, RZ, 0x3c, !PT ;  /* 0x0000000502027212 */ /* 0x000fe200078e3cff */
[----:B0-----:R-:W-:Y:S01]  /*f880*/  UMOV UR11, UR21 ;  /* 0x00000015000b7c82 */ /* 0x001fe20008000000 */
[----:B------:R-:W-:-:S02]  /*f890*/  UMOV UR8, UR19 ;  /* 0x0000001300087c82 */ /* 0x000fc40008000000 */
[----:B------:R0:W-:Y:S02]  /*f8a0*/  UTMALDG.3D.MULTICAST [UR8], [UR28], UR30, desc[UR16] ;  /* 0x000010081c0073b4 */ /* 0x0001e4000801181e */
[----:B0-----:R-:W-:Y:S05]  /*f8b0*/  @P1 BRA `(.L_x_310) ;  /* 0xfffffffc003c1947 */ /* 0x001fea000383ffff */
.L_x_307:
[----:B------:R-:W-:Y:S05]  /*f8c0*/  BSYNC B1 ;  /* 0x0000000000017941 */ /* 0x000fea0003800000 */
.L_x_306:
[----:B------:R-:W2:Y:S01]  /*f8d0*/  LDL.LU R17, [R1+0x80] ;  /* 0x0000800001117983 */ /* 0x000ea20000300800 */
[----:B------:R-:W-:Y:S01]  /*f8e0*/  LOP3.LUT P1, RZ, R12, 0xff, RZ, 0xc0, !PT ;  /* 0x000000ff0cff7812 */ /* 0x000fe2000782c0ff */
[----:B------:R-:W-:Y:S01]  /*f8f0*/  VIADD R5, R10, UR20 ;  /* 0x000000140a057c36 */ /* 0x000fe20008000000 */
[----:B------:R-:W-:Y:S01]  /*f900*/  ULDC.64 UR8, c[0x0][0x650] ;  /* 0x0001940000087ab9 */ /* 0x000fe20000000a00 */
[----:B------:R-:W3:Y:S01]  /*f910*/  LDL.LU R14, [R1+0x84] ;  /* 0x00008400010e7983 */ /* 0x000ee20000300800 */
[----:B------:R-:W-:Y:S01]  /*f920*/  IMAD.U32 R6, RZ, RZ, UR20 ;  /* 0x00000014ff067e24 */ /* 0x000fe2000f8e00ff */
[----:B------:R-:W-:Y:S01]  /*f930*/  UISETP.GE.U32.AND UP0, UPT, UR20, 0x9, UPT ;  /* 0x000000091400788c */ /* 0x000fe2000bf06070 */
[----:B------:R-:W-:Y:S01]  /*f940*/  ISETP.GT.U32.AND P0, PT, R5, 0x8, PT ;  /* 0x000000080500780c */ /* 0x000fe20003f04070 */
[----:B------:R-:W-:Y:S01]  /*f950*/  BSSY B1, `(.L_x_311) ;  /* 0x000006d000017945 */ /* 0x000fe20003800000 */
[----:B------:R-:W-:Y:S01]  /*f960*/  IMAD.MOV.U32 R7, RZ, RZ, -0x1 ;  /* 0xffffffffff077424 */ /* 0x000fe200078e00ff */
[----:B------:R-:W-:-:S02]  /*f970*/  PRMT R12, RZ, 0x7610, R12 ;  /* 0x00007610ff0c7816 */ /* 0x000fc4000000000c */
[----:B------:R-:W-:Y:S01]  /*f980*/  ISETP.LT.U32.AND P0, PT, R6, 0x9, P0 ;  /* 0x000000090600780c */ /* 0x000fe20000701070 */
[----:B------:R-:W-:Y:S01]  /*f990*/  IMAD.MOV.U32 R6, RZ, RZ, -0x1 ;  /* 0xffffffffff067424 */ /* 0x000fe200078e00ff */
[----:B------:R-:W0:Y:S01]  /*f9a0*/  @P1 S2R R3, SR_CgaCtaId ;  /* 0x0000000000031919 */ /* 0x000e220000008800 */
[----:B------:R-:W-:Y:S02]  /*f9b0*/  @P1 MOV R2, 0x400 ;  /* 0x0000040000021802 */ /* 0x000fe40000000f00 */
[----:B------:R-:W-:Y:S02]  /*f9c0*/  PLOP3.LUT P3, PT, PT, PT, UP0, 0x80, 0x0 ;  /* 0x000000000000781c */ /* 0x000fe40003f6f008 */
[----:B0-----:R-:W-:Y:S01]  /*f9d0*/  @P1 LEA R4, R3, R2, 0x18 ;  /* 0x0000000203041211 */ /* 0x001fe200078ec0ff */
[----:B------:R-:W-:Y:S01]  /*f9e0*/  IMAD.WIDE.U32 R2, R5, 0x38e38e39, RZ ;  /* 0x38e38e3905027825 */ /* 0x000fe200078e00ff */
[----:B------:R-:W-:Y:S02]  /*f9f0*/  SEL R2, RZ, 0x1, !P0 ;  /* 0x00000001ff027807 */ /* 0x000fe40004000000 */
[----:B------:R0:W-:Y:S02]  /*fa00*/  @P1 SYNCS.ARRIVE.TRANS64.A1T0 RZ, [R4+URZ+0xa8], RZ ;  /* 0x0000a8ff04ff19a7 */ /* 0x0001e4000810003f */
[----:B------:R-:W-:-:S02]  /*fa10*/  LOP3.LUT R9, R9, R2, RZ, 0x3c, !PT ;  /* 0x0000000209097212 */ /* 0x000fc400078e3cff */
[----:B------:R-:W-:Y:S02]  /*fa20*/  PRMT R2, RZ, 0x7610, R2 ;  /* 0x00007610ff027816 */ /* 0x000fe40000000002 */
[----:B0-----:R-:W-:-:S04]  /*fa30*/  SHF.R.U32.HI R4, RZ, 0x1, R3 ;  /* 0x00000001ff047819 */ /* 0x001fc80000011603 */
[----:B------:R-:W-:Y:S01]  /*fa40*/  @P3 LOP3.LUT R9, R9, 0x1, R4, 0x78, !PT ;  /* 0x0000000109093812 */ /* 0x000fe200078e7804 */
[----:B------:R-:W-:Y:S02]  /*fa50*/  IMAD R10, R4, -0x9, R5 ;  /* 0xfffffff7040a7824 */ /* 0x000fe400078e0205 */
[----:B------:R-:W-:Y:S01]  /*fa60*/  IMAD.MOV.U32 R5, RZ, RZ, -0x1 ;  /* 0xffffffffff057424 */ /* 0x000fe200078e00ff */
[----:B---3--:R-:W-:-:S04]  /*fa70*/  IADD3 R14, P1, R14, UR22, RZ ;  /* 0x000000160e0e7c10 */ /* 0x008fc8000ff3e0ff */
[----:B--2---:R-:W-:Y:S01]  /*fa80*/  IADD3.X R17, R17, UR18, RZ, P1, !PT ;  /* 0x0000001211117c10 */ /* 0x004fe20008ffe4ff */
[----:B------:R0:W-:Y:S01]  /*fa90*/  STL [R1+0x84], R14 ;  /* 0x0000840e01007387 */ /* 0x0001e20000100800 */
[----:B------:R-:W-:-:S03]  /*faa0*/  ISETP.GE.U32.AND P0, PT, R14, UR8, PT ;  /* 0x000000080e007c0c */ /* 0x000fc6000bf06070 */
[----:B------:R0:W-:Y:S01]  /*fab0*/  STL [R1+0x80], R17 ;  /* 0x0000801101007387 */ /* 0x0001e20000100800 */
[----:B------:R-:W-:-:S13]  /*fac0*/  ISETP.GE.U32.AND.EX P0, PT, R17, UR9, PT, P0 ;  /* 0x0000000911007c0c */ /* 0x000fda000bf06100 */
[----:B0-----:R-:W-:Y:S05]  /*fad0*/  @P0 BRA `(.L_x_312) ;  /* 0x0000000400500947 */ /* 0x001fea0003800000 */
[----:B------:R-:W-:Y:S01]  /*fae0*/  ULDC.64 UR8, c[0x0][0x628] ;  /* 0x00018a0000087ab9 */ /* 0x000fe20000000a00 */
[----:B------:R-:W0:Y:S01]  /*faf0*/  S2R R13, SR_CTAID.X ;  /* 0x00000000000d7919 */ /* 0x000e220000002500 */
[----:B------:R-:W-:Y:S01]  /*fb00*/  ISETP.NE.U32.AND P0, PT, RZ, UR8, PT ;  /* 0x00000008ff007c0c */ /* 0x000fe2000bf05070 */
[----:B------:R-:W-:Y:S01]  /*fb10*/  ULDC UR10, c[0x0][0x630] ;  /* 0x00018c00000a7ab9 */ /* 0x000fe20000000800 */
[----:B------:R-:W-:Y:S01]  /*fb20*/  IMAD.MOV.U32 R2, RZ, RZ, R14 ;  /* 0x000000ffff027224 */ /* 0x000fe200078e000e */
[----:B------:R-:W1:Y:S01]  /*fb30*/  S2R R11, SR_CTAID.Y ;  /* 0x00000000000b7919 */ /* 0x000e620000002600 */
[----:B------:R-:W-:Y:S01]  /*fb40*/  ISETP.NE.AND.EX P0, PT, RZ, UR9, PT, P0 ;  /* 0x00000009ff007c0c */ /* 0x000fe2000bf05300 */
[----:B------:R-:W-:-:S12]  /*fb50*/  IMAD.MOV.U32 R3, RZ, RZ, R17 ;  /* 0x000000ffff037224 */ /* 0x000fd800078e0011 */
[----:B------:R-:W-:Y:S05]  /*fb60*/  @!P0 BRA `(.L_x_313) ;  /* 0x0000000000288947 */ /* 0x000fea0003800000 */
[----:B------:R-:W-:Y:S02]  /*fb70*/  ULDC UR7, c[0x0][0x634] ;  /* 0x00018d0000077ab9 */ /* 0x000fe40000000800 */
[----:B------:R-:W-:-:S05]  /*fb80*/  IADD3 R7, P0, R14, UR7, RZ ;  /* 0x000000070e077c10 */ /* 0x000fca000ff1e0ff */
[----:B------:R-:W-:-:S04]  /*fb90*/  IMAD.X R15, RZ, RZ, R17, P0 ;  /* 0x000000ffff0f7224 */ /* 0x000fc800000e0611 */
[----:B------:R-:W-:-:S04]  /*fba0*/  IMAD.WIDE.U32 R4, R15, UR8, RZ ;  /* 0x000000080f047c25 */ /* 0x000fc8000f8e00ff */
[----:B------:R-:W-:-:S04]  /*fbb0*/  IMAD.WIDE.U32 R4, P0, R7, UR9, R4 ;  /* 0x0000000907047c25 */ /* 0x000fc8000f800004 */
[----:B------:R-:W-:-:S04]  /*fbc0*/  IMAD.WIDE.U32 R6, R7, UR8, RZ ;  /* 0x0000000807067c25 */ /* 0x000fc8000f8e00ff */
[----:B------:R-:W-:Y:S01]  /*fbd0*/  IMAD.X R3, RZ, RZ, RZ, P0 ;  /* 0x000000ffff037224 */ /* 0x000fe200000e06ff */
[----:B------:R-:W-:Y:S01]  /*fbe0*/  IADD3 RZ, P0, R7, R4, RZ ;  /* 0x0000000407ff7210 */ /* 0x000fe20007f1e0ff */
[----:B------:R-:W-:-:S04]  /*fbf0*/  IMAD.MOV.U32 R2, RZ, RZ, R5 ;  /* 0x000000ffff027224 */ /* 0x000fc800078e0005 */
[----:B------:R-:W-:-:S08]  /*fc00*/  IMAD.WIDE.U32.X R2, R15, UR9, R2, P0 ;  /* 0x000000090f027c25 */ /* 0x000fd000080e0402 */
.L_x_313:
[--C-:B------:R-:W-:Y:S01]  /*fc10*/  SHF.R.U64 R6, R2, UR10, R3.reuse ;  /* 0x0000000a02067c19 */ /* 0x100fe20008001203 */
[----:B------:R-:W-:Y:S01]  /*fc20*/  ULDC.64 UR8, c[0x0][0x620] ;  /* 0x0001880000087ab9 */ /* 0x000fe20000000a00 */
[----:B------:R-:W-:Y:S01]  /*fc30*/  SHF.R.U32.HI R2, RZ, UR10, R3 ;  /* 0x0000000aff027c19 */ /* 0x000fe20008011603 */
[----:B------:R-:W-:Y:S01]  /*fc40*/  IMAD.MOV.U32 R3, RZ, RZ, R17 ;  /* 0x000000ffff037224 */ /* 0x000fe200078e0011 */
[----:B------:R-:W-:Y:S01]  /*fc50*/  IADD3 R5, P0, RZ, -R6, RZ ;  /* 0x80000006ff057210 */ /* 0x000fe20007f1e0ff */
[----:B------:R-:W-:Y:S01]  /*fc60*/  ULDC UR7, c[0x0][0x150] ;  /* 0x0000540000077ab9 */ /* 0x000fe20000000800 */
[----:B0-----:R-:W-:Y:S01]  /*fc70*/  I2FP.F32.U32 R7, R13 ;  /* 0x0000000d00077245 */ /* 0x001fe20000201000 */
[----:B------:R-:W0:Y:S01]  /*fc80*/  LDC R18, c[0x0][0x144] ;  /* 0x00005100ff127b82 */ /* 0x000e220000000800 */
[----:B------:R-:W-:Y:S01]  /*fc90*/  ULDC.64 UR10, c[0x0][0x640] ;  /* 0x00019000000a7ab9 */ /* 0x000fe20000000a00 */
[----:B------:R-:W-:Y:S01]  /*fca0*/  IMAD.X R2, RZ, RZ, ~R2, P0 ;  /* 0x000000ffff027224 */ /* 0x000fe200000e0e02 */
[----:B------:R-:W-:-:S03]  /*fcb0*/  ISETP.NE.U32.AND P0, PT, RZ, UR10, PT ;  /* 0x0000000aff007c0c */ /* 0x000fc6000bf05070 */
[----:B------:R-:W-:Y:S01]  /*fcc0*/  IMAD R4, R2, UR8, RZ ;  /* 0x0000000802047c24 */ /* 0x000fe2000f8e02ff */
[----:B------:R-:W-:Y:S01]  /*fcd0*/  ISETP.NE.AND.EX P0, PT, RZ, UR11, PT, P0 ;  /* 0x0000000bff007c0c */ /* 0x000fe2000bf05300 */
[----:B------:R-:W-:Y:S01]  /*fce0*/  IMAD.MOV.U32 R2, RZ, RZ, R14 ;  /* 0x000000ffff027224 */ /* 0x000fe200078e000e */
[----:B------:R-:W2:Y:S03]  /*fcf0*/  LDC R16, c[0x0][0x148] ;  /* 0x00005200ff107b82 */ /* 0x000ea60000000800 */
[----:B------:R-:W-:Y:S01]  /*fd00*/  IMAD.WIDE.U32 R2, R5, UR8, R2 ;  /* 0x0000000805027c25 */ /* 0x000fe2000f8e0002 */
[----:B------:R-:W-:-:S03]  /*fd10*/  ULDC UR8, c[0x0][0x154] ;  /* 0x0000550000087ab9 */ /* 0x000fc60000000800 */
[----:B------:R-:W-:Y:S02]  /*fd20*/  IMAD R5, R5, UR9, R4 ;  /* 0x0000000905057c24 */ /* 0x000fe4000f8e0204 */
[----:B------:R-:W-:Y:S01]  /*fd30*/  FMUL R4, R7, UR7 ;  /* 0x0000000707047c20 */ /* 0x000fe20008400000 */
[----:B------:R-:W-:Y:S01]  /*fd40*/  ULDC UR7, c[0x0][0x618] ;  /* 0x0001860000077ab9 */ /* 0x000fe20000000800 */
[----:B------:R-:W-:Y:S01]  /*fd50*/  ULDC UR9, c[0x0][0x608] ;  /* 0x0001820000097ab9 */ /* 0x000fe20000000800 */
[----:B------:R-:W-:-:S03]  /*fd60*/  IMAD.IADD R3, R3, 0x1, R5 ;  /* 0x0000000103037824 */ /* 0x000fc600078e0205 */
[----:B------:R-:W3:Y:S02]  /*fd70*/  F2I.U32.TRUNC.NTZ R4, R4 ;  /* 0x0000000400047305 */ /* 0x000ee4000020f000 */
[----:B------:R-:W-:Y:S02]  /*fd80*/  SHF.R.U64 R7, R2, UR7, R3 ;  /* 0x0000000702077c19 */ /* 0x000fe40008001203 */
[----:B-1----:R-:W-:-:S05]  /*fd90*/  I2FP.F32.U32 R2, R11 ;  /* 0x0000000b00027245 */ /* 0x002fca0000201000 */
[----:B------:R-:W-:Y:S01]  /*fda0*/  FMUL R5, R2, UR8 ;  /* 0x0000000802057c20 */ /* 0x000fe20008400000 */
[----:B------:R-:W-:Y:S01]  /*fdb0*/  SHF.R.U32.HI R2, RZ, UR7, R3 ;  /* 0x00000007ff027c19 */ /* 0x000fe20008011603 */
[----:B------:R-:W-:Y:S02]  /*fdc0*/  ULDC UR7, c[0x0][0x658] ;  /* 0x0001960000077ab9 */ /* 0x000fe40000000800 */
[----:B------:R1:W4:Y:S01]  /*fdd0*/  F2I.U32.TRUNC.NTZ R19, R5 ;  /* 0x0000000500137305 */ /* 0x000322000020f000 */
[----:B------:R-:W-:Y:S01]  /*fde0*/  SHF.R.U64 R15, R7, UR9, R2 ;  /* 0x00000009070f7c19 */ /* 0x000fe20008001202 */
[----:B---3--:R-:W-:Y:S01]  /*fdf0*/  IMAD.MOV R4, RZ, RZ, -R4 ;  /* 0x000000ffff047224 */ /* 0x008fe200078e0a04 */
[----:B------:R-:W-:-:S03]  /*fe00*/  SHF.R.U32.HI R2, RZ, UR9, R2 ;  /* 0x00000009ff027c19 */ /* 0x000fc60008011602 */
[----:B0-----:R-:W-:Y:S01]  /*fe10*/  IMAD R13, R18, R4, R13 ;  /* 0x00000004120d7224 */ /* 0x001fe200078e020d */
[--C-:B------:R-:W-:Y:S02]  /*fe20*/  SHF.R.U64 R14, R15, UR7, R2.reuse ;  /* 0x000000070f0e7c19 */ /* 0x100fe40008001202 */
[----:B------:R-:W-:-:S03]  /*fe30*/  SHF.R.U32.HI R17, RZ, UR7, R2 ;  /* 0x00000007ff117c19 */ /* 0x000fc60008011602 */
[----:B------:R-:W-:Y:S02]  /*fe40*/  IMAD.MOV.U32 R2, RZ, RZ, R14 ;  /* 0x000000ffff027224 */ /* 0x000fe400078e000e */
[----:B------:R-:W-:Y:S01]  /*fe50*/  IMAD.MOV.U32 R3, RZ, RZ, R17 ;  /* 0x000000ffff037224 */ /* 0x000fe200078e0011 */
[----:B-12-4-:R-:W-:Y:S06]  /*fe60*/  @!P0 BRA `(.L_x_314) ;  /* 0x0000000000288947 */ /* 0x016fec0003800000 */
[----:B------:R-:W-:Y:S02]  /*fe70*/  ULDC UR7, c[0x0][0x64c] ;  /* 0x0001930000077ab9 */ /* 0x000fe40000000800 */
[----:B------:R-:W-:-:S05]  /*fe80*/  IADD3 R3, P0, R14, UR7, RZ ;  /* 0x000000070e037c10 */ /* 0x000fca000ff1e0ff */
[----:B------:R-:W-:-:S04]  /*fe90*/  IMAD.X R17, RZ, RZ, R17, P0 ;  /* 0x000000ffff117224 */ /* 0x000fc800000e0611 */
[----:B------:R-:W-:-:S04]  /*fea0*/  IMAD.WIDE.U32 R4, R17, UR10, RZ ;  /* 0x0000000a11047c25 */ /* 0x000fc8000f8e00ff */
[----:B------:R-:W-:-:S04]  /*feb0*/  IMAD.WIDE.U32 R4, P0, R3, UR11, R4 ;  /* 0x0000000b03047c25 */ /* 0x000fc8000f800004 */
[----:B------:R-:W-:-:S04]  /*fec0*/  IMAD.WIDE.U32 R2, R3, UR10, RZ ;  /* 0x0000000a03027c25 */ /* 0x000fc8000f8e00ff */
[----:B------:R-:W-:Y:S01]  /*fed0*/  IMAD.MOV.U32 R2, RZ, RZ, R5 ;  /* 0x000000ffff027224 */ /* 0x000fe200078e0005 */
[----:B------:R-:W-:Y:S01]  /*fee0*/  IADD3 RZ, P1, R3, R4, RZ ;  /* 0x0000000403ff7210 */ /* 0x000fe20007f3e0ff */
[----:B------:R-:W-:-:S04]  /*fef0*/  IMAD.X R3, RZ, RZ, RZ, P0 ;  /* 0x000000ffff037224 */ /* 0x000fc800000e06ff */
[----:B------:R-:W-:-:S08]  /*ff00*/  IMAD.WIDE.U32.X R2, R17, UR11, R2, P1 ;  /* 0x0000000b11027c25 */ /* 0x000fd000088e0402 */
.L_x_314:
[----:B------:R-:W-:Y:S01]  /*ff10*/  ULDC UR7, c[0x0][0x648] ;  /* 0x0001920000077ab9 */ /* 0x000fe20000000800 */
[----:B------:R-:W-:Y:S01]  /*ff20*/  LOP3.LUT R15, R15, UR6, RZ, 0xc0, !PT ;  /* 0x000000060f0f7c12 */ /* 0x000fe2000f8ec0ff */
[----:B------:R-:W-:Y:S01]  /*ff30*/  IMAD.MOV R19, RZ, RZ, -R19 ;  /* 0x000000ffff137224 */ /* 0x000fe200078e0a13 */
[----:B------:R-:W-:Y:S01]  /*ff40*/  SHF.R.U64 R2, R2, UR7, R3 ;  /* 0x0000000702027c19 */ /* 0x000fe20008001203 */
[----:B------:R-:W-:Y:S01]  /*ff50*/  ULDC UR7, c[0x0][0x638] ;  /* 0x00018e0000077ab9 */ /* 0x000fe20000000800 */
[----:B------:R-:W-:Y:S01]  /*ff60*/  LOP3.LUT R7, R7, UR4, RZ, 0xc0, !PT ;  /* 0x0000000407077c12 */ /* 0x000fe2000f8ec0ff */
[----:B------:R-:W-:Y:S01]  /*ff70*/  @P2 IMAD R13, R16, R19, R11 ;  /* 0x00000013100d2224 */ /* 0x000fe200078e020b */
[----:B------:R-:W-:Y:S01]  /*ff80*/  ULDC UR8, c[0x0][0x610] ;  /* 0x0001840000087ab9 */ /* 0x000fe20000000800 */
[----:B------:R-:W-:Y:S02]  /*ff90*/  IMAD.MOV R3, RZ, RZ, -R2 ;  /* 0x000000ffff037224 */ /* 0x000fe400078e0a02 */
[----:B------:R-:W-:-:S02]  /*ffa0*/  IMAD R2, R2, UR5, R15 ;  /* 0x0000000502027c24 */ /* 0x000fc4000f8e020f */
[----:B------:R-:W-:Y:S01]  /*ffb0*/  IMAD R14, R3, UR7, R14 ;  /* 0x00000007030e7c24 */ /* 0x000fe2000f8e020e */
[----:B------:R-:W-:Y:S01]  /*ffc0*/  ULDC UR7, c[0x0][0x600] ;  /* 0x0001800000077ab9 */ /* 0x000fe20000000800 */
[----:B------:R-:W-:Y:S02]  /*ffd0*/  IMAD R13, R2, UR8, R13 ;  /* 0x00000008020d7c24 */ /* 0x000fe4000f8e020d */
[----:B------:R-:W-:Y:S02]  /*ffe0*/  IMAD R14, R14, UR7, R7 ;  /* 0x000000070e0e7c24 */ /* 0x000fe4000f8e0207 */
[----:B------:R-:W-:-:S03]  /*fff0*/  IMAD.MOV.U32 R2, RZ, RZ, 0x1 ;  /* 0x00000001ff027424 */ /* 0x000fc600078e00ff */
[----:B------:R-:W-:Y:S02]  /*10000*/  SEL R7, R14, R13, !P2 ;  /* 0x0000000d0e077207 */ /* 0x000fe40005000000 */
[----:B------:R-:W-:-:S07]  /*10010*/  SEL R5, R13, R14, !P2 ;  /* 0x0000000e0d057207 */ /* 0x000fce0005000000 */
.L_x_312:
[----:B------:R-:W-:Y:S05]  /*10020*/  BSYNC B1 ;  /* 0x0000000000017941 */ /* 0x000fea0003800000 */
.L_x_311:
[----:B------:R-:W-:-:S13]  /*10030*/  LOP3.LUT P0, RZ, R2, 0xff, RZ, 0xc0, !PT ;  /* 0x000000ff02ff7812 */ /* 0x000fda000780c0ff */
[----:B------:R-:W-:Y:S05]  /*10040*/  @P0 BRA `(.L_x_315) ;  /* 0xfffffff400240947 */ /* 0x000fea000383ffff */
[----:B------:R-:W-:Y:S05]  /*10050*/  BSYNC B0 ;  /* 0x0000000000007941 */ /* 0x000fea0003800000 */
.L_x_304:
[----:B------:R-:W-:-:S03]  /*10060*/  UMOV UR7, 0xffffffff ;  /* 0xffffffff00077882 */ /* 0x000fc60000000000 */
[----:B------:R-:W-:Y:S05]  /*10070*/  BRA.DIV UR7, `(.L_x_316) ;  /* 0x0000000607dc7947 */ /* 0x000fea000b800000 */
[----:B------:R-:W-:-:S13]  /*10080*/  ELECT P0, URZ, PT ;  /* 0x00000000003f782f */ /* 0x000fda0003800000 */
.L_x_335:
[----:B------:R-:W-:Y:S04]  /*10090*/  BSSY B0, `(.L_x_317) ;  /* 0x0000059000007945 */ /* 0x000fe80003800000 */
[----:B------:R-:W-:Y:S05]  /*100a0*/  @!P0 BRA `(.L_x_318) ;  /* 0x00000004005c8947 */ /* 0x000fea0003800000 */
[----:B------:R-:W-:-:S04]  /*100b0*/  ULOP3.LUT UR7, UR13, 0x2, URZ, 0xfc, !UPT ;  /* 0x000000020d077892 */ /* 0x000fc8000f8efc3f */
[----:B------:R-:W-:-:S06]  /*100c0*/  UISETP.NE.AND UP0, UPT, UR7, 0x3, UPT ;  /* 0x000000030700788c */ /* 0x000fcc000bf05270 */
[----:B------:R-:W-:-:S13]  /*100d0*/  PLOP3.LUT P0, PT, PT, PT, UP0, 0x80, 0x0 ;  /* 0x000000000000781c */ /* 0x000fda0003f0f008 */
[----:B------:R-:W-:Y:S05]  /*100e0*/  @!P0 BRA `(.L_x_319) ;  /* 0x0000000000048947 */ /* 0x000fea0003800000 */
[----:B------:R-:W-:Y:S01]  /*100f0*/  BPT.TRAP 0x1 ;  /* 0x000000040000795c */ /* 0x000fe20000300000 */
.L_x_319:
[----:B------:R-:W0:Y:S01]  /*10100*/  S2R R3, SR_CgaCtaId ;  /* 0x0000000000037919 */ /* 0x000e220000008800 */
[----:B------:R-:W-:Y:S02]  /*10110*/  MOV R0, 0x400 ;  /* 0x0000040000007802 */ /* 0x000fe40000000f00 */
[----:B------:R-:W-:Y:S02]  /*10120*/  SHF.L.U32 R2, R9, 0x1f, RZ ;  /* 0x0000001f09027819 */ /* 0x000fe400000006ff */
[----:B0-----:R-:W-:-:S05]  /*10130*/  LEA R3, R3, R0, 0x18 ;  /* 0x0000000003037211 */ /* 0x001fca00078ec0ff */
[----:B------:R-:W-:-:S04]  /*10140*/  VIADD R3, R3, 0x48 ;  /* 0x0000004803037836 */ /* 0x000fc80000000000 */
[C---:B------:R-:W-:Y:S02]  /*10150*/  IMAD R5, R10.reuse, 0x8, R3 ;  /* 0x000000080a057824 */ /* 0x040fe400078e0203 */
[----:B------:R-:W-:Y:S02]  /*10160*/  VIADD R10, R10, 0x1 ;  /* 0x000000010a0a7836 */ /* 0x000fe40000000000 */
[----:B------:R-:W0:Y:S03]  /*10170*/  SYNCS.PHASECHK.TRANS64.TRYWAIT P0, [R5+URZ], R2 ;  /* 0x00000002050075a7 */ /* 0x000e26000800017f */
[----:B------:R-:W-:-:S04]  /*10180*/  ISETP.NE.AND P1, PT, R10, 0x9, PT ;  /* 0x000000090a00780c */ /* 0x000fc80003f25270 */
[----:B------:R-:W-:Y:S02]  /*10190*/  SEL R0, RZ, 0x1, P1 ;  /* 0x00000001ff007807 */ /* 0x000fe40000800000 */
[----:B------:R-:W-:Y:S02]  /*101a0*/  SEL R10, R10, RZ, P1 ;  /* 0x000000ff0a0a7207 */ /* 0x000fe40000800000 */
[----:B------:R-:W-:-:S03]  /*101b0*/  LOP3.LUT R9, R9, R0, RZ, 0x3c, !PT ;  /* 0x0000000009097212 */ /* 0x000fc600078e3cff */
[----:B------:R-:W-:Y:S01]  /*101c0*/  IMAD R7, R10, 0x8, R3 ;  /* 0x000000080a077824 */ /* 0x000fe200078e0203 */
[----:B------:R-:W-:Y:S01]  /*101d0*/  SHF.L.U32 R4, R9, 0x1f, RZ ;  /* 0x0000001f09047819 */ /* 0x000fe200000006ff */
[----:B0-----:R-:W-:Y:S06]  /*101e0*/  @!P0 BRA `(.L_x_320) ;  /* 0x0000000400a08947 */ /* 0x001fec0003800000 */
.L_x_336:
[----:B------:R-:W1:Y:S01]  /*101f0*/  SYNCS.PHASECHK.TRANS64.TRYWAIT P0, [R7+URZ], R4 ;  /* 0x00000004070075a7 */ /* 0x000e62000800017f */
[----:B------:R-:W-:-:S05]  /*10200*/  VIADD R0, R10, 0x1 ;  /* 0x000000010a007836 */ /* 0x000fca0000000000 */
[----:B------:R-:W-:-:S04]  /*10210*/  ISETP.NE.AND P1, PT, R0, 0x9, PT ;  /* 0x000000090000780c */ /* 0x000fc80003f25270 */
[----:B0-----:R-:W-:Y:S02]  /*10220*/  SEL R2, RZ, 0x1, P1 ;  /* 0x00000001ff027807 */ /* 0x001fe40000800000 */
[----:B------:R-:W-:Y:S02]  /*10230*/  SEL R0, R0, RZ, P1 ;  /* 0x000000ff00007207 */ /* 0x000fe40000800000 */
[----:B------:R-:W-:-:S03]  /*10240*/  LOP3.LUT R9, R9, R2, RZ, 0x3c, !PT ;  /* 0x0000000209097212 */ /* 0x000fc600078e3cff */
[----:B------:R-:W-:Y:S01]  /*10250*/  IMAD R6, R0, 0x8, R3 ;  /* 0x0000000800067824 */ /* 0x000fe200078e0203 */
[----:B------:R-:W-:Y:S01]  /*10260*/  SHF.L.U32 R5, R9, 0x1f, RZ ;  /* 0x0000001f09057819 */ /* 0x000fe200000006ff */
[----:B-1----:R-:W-:Y:S06]  /*10270*/  @!P0 BRA `(.L_x_321) ;  /* 0x0000000400908947 */ /* 0x002fec0003800000 */
.L_x_337:
[----:B------:R-:W1:Y:S01]  /*10280*/  SYNCS.PHASECHK.TRANS64.TRYWAIT P0, [R6+URZ], R5 ;  /* 0x00000005060075a7 */ /* 0x000e62000800017f */
[----:B------:R-:W-:-:S05]  /*10290*/  VIADD R0, R0, 0x1 ;  /* 0x0000000100007836 */ /* 0x000fca0000000000 */
[----:B------:R-:W-:-:S04]  /*102a0*/  ISETP.NE.AND P1, PT, R0, 0x9, PT ;  /* 0x000000090000780c */ /* 0x000fc80003f25270 */
[----:B------:R-:W-:Y:S02]  /*102b0*/  SEL R2, RZ, 0x1, P1 ;  /* 0x00000001ff027807 */ /* 0x000fe40000800000 */
[----:B------:R-:W-:Y:S02]  /*102c0*/  SEL R0, R0, RZ, P1 ;  /* 0x000000ff00007207 */ /* 0x000fe40000800000 */
[----:B------:R-:W-:-:S03]  /*102d0*/  LOP3.LUT R9, R9, R2, RZ, 0x3c, !PT ;  /* 0x0000000209097212 */ /* 0x000fc600078e3cff */
[----:B0-----:R-:W-:Y:S01]  /*102e0*/  IMAD R7, R0, 0x8, R3 ;  /* 0x0000000800077824 */ /* 0x001fe200078e0203 */
[----:B------:R-:W-:Y:S01]  /*102f0*/  SHF.L.U32 R4, R9, 0x1f, RZ ;  /* 0x0000001f09047819 */ /* 0x000fe200000006ff */
[----:B-1----:R-:W-:Y:S06]  /*10300*/  @!P0 BRA `(.L_x_322) ;  /* 0x0000000400808947 */ /* 0x002fec0003800000 */
.L_x_338:
        /* <DEDUP_REMOVED lines=9> */
.L_x_339:
        /* <DEDUP_REMOVED lines=9> */
.L_x_340:
        /* <DEDUP_REMOVED lines=9> */
.L_x_341:
        /* <DEDUP_REMOVED lines=9> */
.L_x_342:
[----:B------:R-:W1:Y:S01]  /*10550*/  SYNCS.PHASECHK.TRANS64.TRYWAIT P0, [R7+URZ], R4 ;  /* 0x00000004070075a7 */ /* 0x000e62000800017f */
[----:B------:R-:W-:-:S05]  /*10560*/  VIADD R0, R0, 0x1 ;  /* 0x0000000100007836 */ /* 0x000fca0000000000 */
[----:B------:R-:W-:-:S04]  /*10570*/  ISETP.NE.AND P1, PT, R0, 0x9, PT ;  /* 0x000000090000780c */ /* 0x000fc80003f25270 */
[----:B------:R-:W-:Y:S02]  /*10580*/  SEL R2, RZ, 0x1, P1 ;  /* 0x00000001ff027807 */ /* 0x000fe40000800000 */
[----:B------:R-:W-:Y:S02]  /*10590*/  SEL R0, R0, RZ, P1 ;  /* 0x000000ff00007207 */ /* 0x000fe40000800000 */
[----:B------:R-:W-:Y:S01]  /*105a0*/  LOP3.LUT R2, R9, R2, RZ, 0x3c, !PT ;  /* 0x0000000209027212 */ /* 0x000fe200078e3cff */
[----:B-1----:R-:W-:Y:S06]  /*105b0*/  @!P0 BRA `(.L_x_327) ;  /* 0x0000000400388947 */ /* 0x002fec0003800000 */
.L_x_343:
[----:B------:R-:W-:Y:S01]  /*105c0*/  IMAD R3, R0, 0x8, R3 ;  /* 0x0000000800037824 */ /* 0x000fe200078e0203 */
[----:B------:R-:W-:-:S07]  /*105d0*/  SHF.L.U32 R0, R2, 0x1f, RZ ;  /* 0x0000001f02007819 */ /* 0x000fce00000006ff */
.L_x_328:
[----:B--2---:R2:W3:Y:S02]  /*105e0*/  SYNCS.PHASECHK.TRANS64.TRYWAIT P0, [R3+URZ], R0 ;  /* 0x00000000030075a7 */ /* 0x0044e4000800017f */
[----:B---3--:R-:W-:Y:S05]  /*105f0*/  @!P0 NANOSLEEP.SYNCS 0x989680 ;  /* 0x009896800000895d */ /* 0x008fea0003900000 */
[----:B------:R-:W3:Y:S02]  /*10600*/  @!P0 SYNCS.PHASECHK.TRANS64 P0, [R3+URZ], R0 ;  /* 0x00000000030085a7 */ /* 0x000ee4000800007f */
[----:B---3--:R-:W-:Y:S05]  /*10610*/  @!P0 BRA `(.L_x_328) ;  /* 0xfffffffc00f08947 */ /* 0x008fea000383ffff */
.L_x_318:
[----:B------:R-:W-:Y:S05]  /*10620*/  BSYNC B0 ;  /* 0x0000000000007941 */ /* 0x000fea0003800000 */
.L_x_317:
[----:B------:R-:W-:Y:S05]  /*10630*/  EXIT ;  /* 0x000000000000794d */ /* 0x000fea0003800000 */
.L_x_22:
[----:B-1----:R-:W-:-:S04]  /*10640*/  IMAD.U32 R3, RZ, RZ, UR6 ;  /* 0x00000006ff037e24 */ /* 0x002fc8000f8e00ff */
[----:B------:R1:W2:Y:S03]  /*10650*/  SYNCS.PHASECHK.TRANS64.TRYWAIT P0, [R3+URZ], R0 ;  /* 0x00000000030075a7 */ /* 0x0002a6000800017f */
[----:B--2---:R-:W-:Y:S05]  /*10660*/  @!P0 NANOSLEEP.SYNCS 0x989680 ;  /* 0x009896800000895d */ /* 0x004fea0003900000 */
[----:B------:R-:W2:Y:S02]  /*10670*/  @!P0 SYNCS.PHASECHK.TRANS64 P0, [R3+URZ], R0 ;  /* 0x00000000030085a7 */ /* 0x000ea4000800007f */
[----:B--2---:R-:W-:Y:S05]  /*10680*/  @!P0 BRA `(.L_x_22) ;  /* 0xfffffffc00ec8947 */ /* 0x004fea000383ffff */
[----:B------:R-:W-:Y:S05]  /*10690*/  BRA `(.L_x_21) ;  /* 0xffffff1800187947 */ /* 0x000fea000383ffff */
.L_x_28:
[----:B-----5:R1:W-:Y:S02]  /*106a0*/  STL [R1+0x90], R0 ;  /* 0x0000900001007387 */ /* 0x0203e40000100800 */
[----:B-1----:R-:W-:-:S04]  /*106b0*/  IMAD.U32 R0, RZ, RZ, UR9 ;  /* 0x00000009ff007e24 */ /* 0x002fc8000f8e00ff */
[----:B------:R1:W3:Y:S03]  /*106c0*/  SYNCS.PHASECHK.TRANS64.TRYWAIT P0, [R0+URZ], R229 ;  /* 0x000000e5000075a7 */ /* 0x0002e6000800017f */
[----:B---3--:R-:W-:Y:S05]  /*106d0*/  @!P0 NANOSLEEP.SYNCS 0x989680 ;  /* 0x009896800000895d */ /* 0x008fea0003900000 */
[----:B------:R1:W3:Y:S02]  /*106e0*/  @!P0 SYNCS.PHASECHK.TRANS64 P0, [R0+URZ], R229 ;  /* 0x000000e5000085a7 */ /* 0x0002e4000800007f */
[----:B-1----:R1:W5:Y:S02]  /*106f0*/  LDL.LU R0, [R1+0x90] ;  /* 0x0000900001007983 */ /* 0x0023640000300800 */
[----:B-1-3--:R-:W-:Y:S05]  /*10700*/  @!P0 BRA `(.L_x_28) ;  /* 0xfffffffc00e48947 */ /* 0x00afea000383ffff */
[----:B------:R-:W-:Y:S05]  /*10710*/  BRA `(.L_x_27) ;  /* 0xffffff28008c7947 */ /* 0x000fea000383ffff */
.L_x_305:
[----:B------:R-:W-:Y:S01]  /*10720*/  BSSY B1, `(.L_x_329) ;  /* 0x0000006000017945 */ /* 0x000fe20003800000 */
[----:B------:R-:W-:-:S07]  /*10730*/  IMAD.MOV.U32 R2, RZ, RZ, -0x1 ;  /* 0xffffffffff027424 */ /* 0x000fce00078e00ff */
[----:B------:R-:W-:Y:S05]  /*10740*/  WARPSYNC.COLLECTIVE R2, `(.L_x_330) ;  /* 0x00000000020c7348 */ /* 0x000fea0003c00000 */
[----:B------:R-:W-:Y:S02]  /*10750*/  ELECT P0, UR62, PT ;  /* 0x00000000003e782f */ /* 0x000fe40003800000 */
[----:B------:R-:W-:Y:S01]  /*10760*/  MOV R2, UR62 ;  /* 0x0000003e00027c02 */ /* 0x000fe20008000f00 */
[----:B------:R-:W-:Y:S10]  /*10770*/  ENDCOLLECTIVE ;  /* 0x000000000000791b */ /* 0x000ff40003800000 */
.L_x_330:
[----:B------:R-:W-:Y:S05]  /*10780*/  BSYNC B1 ;  /* 0x0000000000017941 */ /* 0x000fea0003800000 */
.L_x_329:
[----:B------:R-:W-:Y:S05]  /*10790*/  BRA `(.L_x_331) ;  /* 0xffffffec005c7947 */ /* 0x000fea000383ffff */
.L_x_308:
[----:B0-----:R0:W2:Y:S02]  /*107a0*/  SYNCS.PHASECHK.TRANS64.TRYWAIT P0, [R13+URZ+0x48], R4 ;  /* 0x000048040d0075a7 */ /* 0x0010a4000800017f */
[----:B--2---:R-:W-:Y:S05]  /*107b0*/  @!P0 NANOSLEEP.SYNCS 0x989680 ;  /* 0x009896800000895d */ /* 0x004fea0003900000 */
[----:B------:R-:W2:Y:S02]  /*107c0*/  @!P0 SYNCS.PHASECHK.TRANS64 P0, [R13+URZ+0x48], R4 ;  /* 0x000048040d0085a7 */ /* 0x000ea4000800007f */
[----:B--2---:R-:W-:Y:S05]  /*107d0*/  @!P0 BRA `(.L_x_308) ;  /* 0xfffffffc00f08947 */ /* 0x004fea000383ffff */
[----:B------:R-:W-:Y:S05]  /*107e0*/  BRA `(.L_x_332) ;  /* 0xffffffec00987947 */ /* 0x000fea000383ffff */
.L_x_316:
[----:B------:R-:W-:Y:S01]  /*107f0*/  BSSY B0, `(.L_x_333) ;  /* 0x0000006000007945 */ /* 0x000fe20003800000 */
[----:B------:R-:W-:-:S07]  /*10800*/  IMAD.MOV.U32 R2, RZ, RZ, -0x1 ;  /* 0xffffffffff027424 */ /* 0x000fce00078e00ff */
[----:B------:R-:W-:Y:S05]  /*10810*/  WARPSYNC.COLLECTIVE R2, `(.L_x_334) ;  /* 0x00000000020c7348 */ /* 0x000fea0003c00000 */
[----:B------:R-:W-:Y:S02]  /*10820*/  ELECT P0, UR62, PT ;  /* 0x00000000003e782f */ /* 0x000fe40003800000 */
[----:B------:R-:W-:Y:S01]  /*10830*/  MOV R2, UR62 ;  /* 0x0000003e00027c02 */ /* 0x000fe20008000f00 */
[----:B------:R-:W-:Y:S10]  /*10840*/  ENDCOLLECTIVE ;  /* 0x000000000000791b */ /* 0x000ff40003800000 */
.L_x_334:
[----:B------:R-:W-:Y:S05]  /*10850*/  BSYNC B0 ;  /* 0x0000000000007941 */ /* 0x000fea0003800000 */
.L_x_333:
[----:B------:R-:W-:Y:S05]  /*10860*/  BRA `(.L_x_335) ;  /* 0xfffffff800087947 */ /* 0x000fea000383ffff */
.L_x_320:
[----:B0-----:R0:W1:Y:S02]  /*10870*/  SYNCS.PHASECHK.TRANS64.TRYWAIT P0, [R5+URZ], R2 ;  /* 0x00000002050075a7 */ /* 0x001064000800017f */
[----:B-1----:R-:W-:Y:S05]  /*10880*/  @!P0 NANOSLEEP.SYNCS 0x989680 ;  /* 0x009896800000895d */ /* 0x002fea0003900000 */
[----:B------:R-:W1:Y:S02]  /*10890*/  @!P0 SYNCS.PHASECHK.TRANS64 P0, [R5+URZ], R2 ;  /* 0x00000002050085a7 */ /* 0x000e64000800007f */
[----:B-1----:R-:W-:Y:S05]  /*108a0*/  @!P0 BRA `(.L_x_320) ;  /* 0xfffffffc00f08947 */ /* 0x002fea000383ffff */
[----:B------:R-:W-:Y:S05]  /*108b0*/  BRA `(.L_x_336) ;  /* 0xfffffff8004c7947 */ /* 0x000fea000383ffff */
.L_x_321:
[----:B0-----:R0:W1:Y:S02]  /*108c0*/  SYNCS.PHASECHK.TRANS64.TRYWAIT P0, [R7+URZ], R4 ;  /* 0x00000004070075a7 */ /* 0x001064000800017f */
[----:B-1----:R-:W-:Y:S05]  /*108d0*/  @!P0 NANOSLEEP.SYNCS 0x989680 ;  /* 0x009896800000895d */ /* 0x002fea0003900000 */
[----:B------:R-:W1:Y:S02]  /*108e0*/  @!P0 SYNCS.PHASECHK.TRANS64 P0, [R7+URZ], R4 ;  /* 0x00000004070085a7 */ /* 0x000e64000800007f */
[----:B-1----:R-:W-:Y:S05]  /*108f0*/  @!P0 BRA `(.L_x_321) ;  /* 0xfffffffc00f08947 */ /* 0x002fea000383ffff */
[----:B------:R-:W-:Y:S05]  /*10900*/  BRA `(.L_x_337) ;  /* 0xfffffff8005c7947 */ /* 0x000fea000383ffff */
.L_x_322:
[----:B0-----:R0:W1:Y:S02]  /*10910*/  SYNCS.PHASECHK.TRANS64.TRYWAIT P0, [R6+URZ], R5 ;  /* 0x00000005060075a7 */ /* 0x001064000800017f */
[----:B-1----:R-:W-:Y:S05]  /*10920*/  @!P0 NANOSLEEP.SYNCS 0x989680 ;  /* 0x009896800000895d */ /* 0x002fea0003900000 */
[----:B------:R-:W1:Y:S02]  /*10930*/  @!P0 SYNCS.PHASECHK.TRANS64 P0, [R6+URZ], R5 ;  /* 0x00000005060085a7 */ /* 0x000e64000800007f */
[----:B-1----:R-:W-:Y:S05]  /*10940*/  @!P0 BRA `(.L_x_322) ;  /* 0xfffffffc00f08947 */ /* 0x002fea000383ffff */
[----:B------:R-:W-:Y:S05]  /*10950*/  BRA `(.L_x_338) ;  /* 0xfffffff8006c7947 */ /* 0x000fea000383ffff */
.L_x_323:
[----:B0-----:R0:W1:Y:S02]  /*10960*/  SYNCS.PHASECHK.TRANS64.TRYWAIT P0, [R7+URZ], R4 ;  /* 0x00000004070075a7 */ /* 0x001064000800017f */
[----:B-1----:R-:W-:Y:S05]  /*10970*/  @!P0 NANOSLEEP.SYNCS 0x989680 ;  /* 0x009896800000895d */ /* 0x002fea0003900000 */
[----:B------:R-:W1:Y:S02]  /*10980*/  @!P0 SYNCS.PHASECHK.TRANS64 P0, [R7+URZ], R4 ;  /* 0x00000004070085a7 */ /* 0x000e64000800007f */
[----:B-1----:R-:W-:Y:S05]  /*10990*/  @!P0 BRA `(.L_x_323) ;  /* 0xfffffffc00f08947 */ /* 0x002fea000383ffff */
[----:B------:R-:W-:Y:S05]  /*109a0*/  BRA `(.L_x_339) ;  /* 0xfffffff8007c7947 */ /* 0x000fea000383ffff */
.L_x_324:
[----:B0-----:R0:W1:Y:S02]  /*109b0*/  SYNCS.PHASECHK.TRANS64.TRYWAIT P0, [R6+URZ], R5 ;  /* 0x00000005060075a7 */ /* 0x001064000800017f */
[----:B-1----:R-:W-:Y:S05]  /*109c0*/  @!P0 NANOSLEEP.SYNCS 0x989680 ;  /* 0x009896800000895d */ /* 0x002fea0003900000 */
[----:B------:R-:W1:Y:S02]  /*109d0*/  @!P0 SYNCS.PHASECHK.TRANS64 P0, [R6+URZ], R5 ;  /* 0x00000005060085a7 */ /* 0x000e64000800007f */
[----:B-1----:R-:W-:Y:S05]  /*109e0*/  @!P0 BRA `(.L_x_324) ;  /* 0xfffffffc00f08947 */ /* 0x002fea000383ffff */
[----:B------:R-:W-:Y:S05]  /*109f0*/  BRA `(.L_x_340) ;  /* 0xfffffff8008c7947 */ /* 0x000fea000383ffff */
.L_x_325:
[----:B0-----:R0:W1:Y:S02]  /*10a00*/  SYNCS.PHASECHK.TRANS64.TRYWAIT P0, [R7+URZ], R4 ;  /* 0x00000004070075a7 */ /* 0x001064000800017f */
[----:B-1----:R-:W-:Y:S05]  /*10a10*/  @!P0 NANOSLEEP.SYNCS 0x989680 ;  /* 0x009896800000895d */ /* 0x002fea0003900000 */
[----:B------:R-:W1:Y:S02]  /*10a20*/  @!P0 SYNCS.PHASECHK.TRANS64 P0, [R7+URZ], R4 ;  /* 0x00000004070085a7 */ /* 0x000e64000800007f */
[----:B-1----:R-:W-:Y:S05]  /*10a30*/  @!P0 BRA `(.L_x_325) ;  /* 0xfffffffc00f08947 */ /* 0x002fea000383ffff */
[----:B------:R-:W-:Y:S05]  /*10a40*/  BRA `(.L_x_341) ;  /* 0xfffffff8009c7947 */ /* 0x000fea000383ffff */
.L_x_326:
[----:B0-----:R0:W1:Y:S02]  /*10a50*/  SYNCS.PHASECHK.TRANS64.TRYWAIT P0, [R6+URZ], R5 ;  /* 0x00000005060075a7 */ /* 0x001064000800017f */
[----:B-1----:R-:W-:Y:S05]  /*10a60*/  @!P0 NANOSLEEP.SYNCS 0x989680 ;  /* 0x009896800000895d */ /* 0x002fea0003900000 */
[----:B------:R-:W1:Y:S02]  /*10a70*/  @!P0 SYNCS.PHASECHK.TRANS64 P0, [R6+URZ], R5 ;  /* 0x00000005060085a7 */ /* 0x000e64000800007f */
[----:B-1----:R-:W-:Y:S05]  /*10a80*/  @!P0 BRA `(.L_x_326) ;  /* 0xfffffffc00f08947 */ /* 0x002fea000383ffff */
[----:B------:R-:W-:Y:S05]  /*10a90*/  BRA `(.L_x_342) ;  /* 0xfffffff800ac7947 */ /* 0x000fea000383ffff */
.L_x_327:
[----:B-1----:R1:W2:Y:S02]  /*10aa0*/  SYNCS.PHASECHK.TRANS64.TRYWAIT P0, [R7+URZ], R4 ;  /* 0x00000004070075a7 */ /* 0x0022a4000800017f */
[----:B--2---:R-:W-:Y:S05]  /*10ab0*/  @!P0 NANOSLEEP.SYNCS 0x989680 ;  /* 0x009896800000895d */ /* 0x004fea0003900000 */
[----:B------:R-:W2:Y:S02]  /*10ac0*/  @!P0 SYNCS.PHASECHK.TRANS64 P0, [R7+URZ], R4 ;  /* 0x00000004070085a7 */ /* 0x000ea4000800007f */
[----:B--2---:R-:W-:Y:S05]  /*10ad0*/  @!P0 BRA `(.L_x_327) ;  /* 0xfffffffc00f08947 */ /* 0x004fea000383ffff */
[----:B------:R-:W-:Y:S05]  /*10ae0*/  BRA `(.L_x_343) ;  /* 0xfffffff800b47947 */ /* 0x000fea000383ffff */
.L_x_344:
[----:B------:R-:W-:-:S00]  /*10af0*/  BRA `(.L_x_344) ;  /* 0xfffffffc00fc7947 */ /* 0x000fc0000383ffff */
[----:B------:R-:W-:-:S00]  /*10b00*/  NOP ;  /* 0x0000000000007918 */ /* 0x000fc00000000000 */
[----:B------:R-:W-:-:S00]  /*10b10*/  NOP ;  /* 0x0000000000007918 */ /* 0x000fc00000000000 */
[----:B------:R-:W-:-:S00]  /*10b20*/  NOP ;  /* 0x0000000000007918 */ /* 0x000fc00000000000 */
[----:B------:R-:W-:-:S00]  /*10b30*/  NOP ;  /* 0x0000000000007918 */ /* 0x000fc00000000000 */
[----:B------:R-:W-:-:S00]  /*10b40*/  NOP ;  /* 0x0000000000007918 */ /* 0x000fc00000000000 */
[----:B------:R-:W-:-:S00]  /*10b50*/  NOP ;  /* 0x0000000000007918 */ /* 0x000fc00000000000 */
[----:B------:R-:W-:-:S00]  /*10b60*/  NOP ;  /* 0x0000000000007918 */ /* 0x000fc00000000000 */
[----:B------:R-:W-:-:S00]  /*10b70*/  NOP ;  /* 0x0000000000007918 */ /* 0x000fc00000000000 */
.L_x_345:


//--------------------- .nv.shared._ZN7cutlass13device_kernelINS_4gemm6kernel13GemmUniversalIN4cute5tupleIJiiiiEEENS1_10collective13CollectiveMmaINS1_37MainloopSm90TmaGmmaWarpSpecializedFP8ILi9ENS5_IJNS4_1CILi2EEENSA_ILi1EEESC_EEENS1_35KernelTmaWarpSpecializedCooperativeEEENS5_IJNSA_ILi128EEENSA_ILi256EEENSA_ILi64EEEEEENS_12float_e4m3_tENS5_IJlSC_lEEESK_SL_NS4_8TiledMMAINS4_8MMA_AtomIJNS4_4SM904GMMA31MMA_64x256x32_F32E4M3E4M3_SS_TNILNSP_7ScaleInE1ELSR_1EEEEEENS4_6LayoutISD_NS5_IJSC_NSA_ILi0EEESV_EEEEENS5_IJNS4_10UnderscoreESY_SY_EEEEENS4_13SM90_TMA_LOADENS4_14ComposedLayoutINS4_7SwizzleILi2ELi4ELi3EEENS4_18smem_ptr_flag_bitsILi8EEENSU_INS5_IJNSA_ILi8EEESI_EEENS5_IJSI_SC_EEEEEEEvNS4_8identityENS4_23SM90_TMA_LOAD_MULTICASTES1B_vS1C_EENS_8epilogue10collective6detail29Sm90TmaWarpSpecializedAdapterINS1G_15DefaultEpilogueISK_SL_SL_NS1F_6thread17LinearCombinationISK_Li1EffLNS1K_9ScaleType4KindE0ELNS_15FloatRoundStyleE2ESK_EENS1_15EpilogueDefaultEEEEEvvEEEEvNT_6ParamsE --------------------------
	.section	.nv.shared._ZN7cutlass13device_kernelINS_4gemm6kernel13GemmUniversalIN4cute5tupleIJiiiiEEENS1_10collective13CollectiveMmaINS1_37MainloopSm90TmaGmmaWarpSpecializedFP8ILi9ENS5_IJNS4_1CILi2EEENSA_ILi1EEESC_EEENS1_35KernelTmaWarpSpecializedCooperativeEEENS5_IJNSA_ILi128EEENSA_ILi256EEENSA_ILi64EEEEEENS_12float_e4m3_tENS5_IJlSC_lEEESK_SL_NS4_8TiledMMAINS4_8MMA_AtomIJNS4_4SM904GMMA31MMA_64x256x32_F32E4M3E4M3_SS_TNILNSP_7ScaleInE1ELSR_1EEEEEENS4_6LayoutISD_NS5_IJSC_NSA_ILi0EEESV_EEEEENS5_IJNS4_10UnderscoreESY_SY_EEEEENS4_13SM90_TMA_LOADENS4_14ComposedLayoutINS4_7SwizzleILi2ELi4ELi3EEENS4_18smem_ptr_flag_bitsILi8EEENSU_INS5_IJNSA_ILi8EEESI_EEENS5_IJSI_SC_EEEEEEEvNS4_8identityENS4_23SM90_TMA_LOAD_MULTICASTES1B_vS1C_EENS_8epilogue10collective6detail29Sm90TmaWarpSpecializedAdapterINS1G_15DefaultEpilogueISK_SL_SL_NS1F_6thread17LinearCombinationISK_Li1EffLNS1K_9ScaleType4KindE0ELNS_15FloatRoundStyleE2ESK_EENS1_15EpilogueDefaultEEEEEvvEEEEvNT_6ParamsE,"aw",@nobits
	.sectionflags	@""
	.align	16
	.zero		1024


//--------------------- .nv.shared.reserved.0     --------------------------
	.section	.nv.shared.reserved.0,"aw",@nobits
	.weak		__nv_reservedSMEM_offset_0_alias
	.size		__nv_reservedSMEM_offset_0_alias, 0, 0
	.other		__nv_reservedSMEM_offset_0_alias,@"STO_CUDA_RESERVED_SHARED STV_DEFAULT"
__nv_reservedSMEM_offset_0_alias:
	.zero		0


//--------------------- .nv.global                --------------------------
	.section	.nv.global,"aw",@nobits
.nv.global:
	.type		_ZN39_INTERNAL_e8a31ca2_4_k_cu_fd59ba22_50084cute1_E,@object
	.size		_ZN39_INTERNAL_e8a31ca2_4_k_cu_fd59ba22_50084cute1_E,(_ZN39_INTERNAL_e8a31ca2_4_k_cu_fd59ba22_50084cuda3std3__45__cpo6cbeginE - _ZN39_INTERNAL_e8a31ca2_4_k_cu_fd59ba22_50084cute1_E)
_ZN39_INTERNAL_e8a31ca2_4_k_cu_fd59ba22_50084cute1_E:
	.zero		1
	.type		_ZN39_INTERNAL_e8a31ca2_4_k_cu_fd59ba22_50084cuda3std3__45__cpo6cbeginE,@object
	.size		_ZN39_INTERNAL_e8a31ca2_4_k_cu_fd59ba22_50084cuda3std3__45__cpo6cbeginE,(_ZN39_INTERNAL_e8a31ca2_4_k_cu_fd59ba22_50084cuda3std3__48in_placeE - _ZN39_INTERNAL_e8a31ca2_4_k_cu_fd59ba22_50084cuda3std3__45__cpo6cbeginE)
_ZN39_INTERNAL_e8a31ca2_4_k_cu_fd59ba22_50084cuda3std3__45__cpo6cbeginE:
	.zero		1
	.type		_ZN39_INTERNAL_e8a31ca2_4_k_cu_fd59ba22_50084cuda3std3__48in_placeE,@object
	.size		_ZN39_INTERNAL_e8a31ca2_4_k_cu_fd59ba22_50084cuda3std3__48in_placeE,(_ZN39_INTERNAL_e8a31ca2_4_k_cu_fd59ba22_50084cuda3std6ranges3__45__cpo9iter_moveE - _ZN39_INTERNAL_e8a31ca2_4_k_cu_fd59ba22_50084cuda3std3__48in_placeE)
_ZN39_INTERNAL_e8a31ca2_4_k_cu_fd59ba22_50084cuda3std3__48in_placeE:
	.zero		1
	.type		_ZN39_INTERNAL_e8a31ca2_4_k_cu_fd59ba22_50084cuda3std6ranges3__45__cpo9iter_moveE,@object
	.size		_ZN39_INTERNAL_e8a31ca2_4_k_cu_fd59ba22_50084cuda3std6ranges3__45__cpo9iter_moveE,(_ZN39_INTERNAL_e8a31ca2_4_k_cu_fd59ba22_50084cuda3std3__45__cpo5beginE - _ZN39_INTERNAL_e8a31ca2_4_k_cu_fd59ba22_50084cuda3std6ranges3__45__cpo9iter_moveE)
_ZN39_INTERNAL_e8a31ca2_4_k_cu_fd59ba22_50084cuda3std6ranges3__45__cpo9iter_moveE:
	.zero		1
	.type		_ZN39_INTERNAL_e8a31ca2_4_k_cu_fd59ba22_50084cuda3std3__45__cpo5beginE,@object
	.size		_ZN39_INTERNAL_e8a31ca2_4_k_cu_fd59ba22_50084cuda3std3__45__cpo5beginE,(_ZN39_INTERNAL_e8a31ca2_4_k_cu_fd59ba22_50084cuda3std3__441_GLOBAL__N__e8a31ca2_4_k_cu_fd59ba22_50086ignoreE - _ZN39_INTERNAL_e8a31ca2_4_k_cu_fd59ba22_50084cuda3std3__45__cpo5beginE)
_ZN39_INTERNAL_e8a31ca2_4_k_cu_fd59ba22_50084cuda3std3__45__cpo5beginE:
	.zero		1
	.type		_ZN39_INTERNAL_e8a31ca2_4_k_cu_fd59ba22_50084cuda3std3__441_GLOBAL__N__e8a31ca2_4_k_cu_fd59ba22_50086ignoreE,@object
	.size		_ZN39_INTERNAL_e8a31ca2_4_k_cu_fd59ba22_50084cuda3std3__441_GLOBAL__N__e8a31ca2_4_k_cu_fd59ba22_50086ignoreE,(_ZN39_INTERNAL_e8a31ca2_4_k_cu_fd59ba22_50084cute7productE - _ZN39_INTERNAL_e8a31ca2_4_k_cu_fd59ba22_50084cuda3std3__441_GLOBAL__N__e8a31ca2_4_k_cu_fd59ba22_50086ignoreE)
_ZN39_INTERNAL_e8a31ca2_4_k_cu_fd59ba22_50084cuda3std3__441_GLOBAL__N__e8a31ca2_4_k_cu_fd59ba22_50086ignoreE:
	.zero		1
	.type		_ZN39_INTERNAL_e8a31ca2_4_k_cu_fd59ba22_50084cute7productE,@object
	.size		_ZN39_INTERNAL_e8a31ca2_4_k_cu_fd59ba22_50084cute7productE,(_ZN39_INTERNAL_e8a31ca2_4_k_cu_fd59ba22_50084cuda3std3__45__cpo3endE - _ZN39_INTERNAL_e8a31ca2_4_k_cu_fd59ba22_50084cute7productE)
_ZN39_INTERNAL_e8a31ca2_4_k_cu_fd59ba22_50084cute7productE:
	.zero		1
	.type		_ZN39_INTERNAL_e8a31ca2_4_k_cu_fd59ba22_50084cuda3std3__45__cpo3endE,@object
	.size		_ZN39_INTERNAL_e8a31ca2_4_k_cu_fd59ba22_50084cuda3std3__45__cpo3endE,(_ZN39_INTERNAL_e8a31ca2_4_k_cu_fd59ba22_50084cuda3std3__419piecewise_constructE - _ZN39_INTERNAL_e8a31ca2_4_k_cu_fd59ba22_50084cuda3std3__45__cpo3endE)
_ZN39_INTERNAL_e8a31ca2_4_k_cu_fd59ba22_50084cuda3std3__45__cpo3endE:
	.zero		1
	.type		_ZN39_INTERNAL_e8a31ca2_4_k_cu_fd59ba22_50084cuda3std3__419piecewise_constructE,@object
	.size		_ZN39_INTERNAL_e8a31ca2_4_k_cu_fd59ba22_50084cuda3std3__419piecewise_constructE,(_ZN39_INTERNAL_e8a31ca2_4_k_cu_fd59ba22_50084cuda3std3__45__cpo4cendE - _ZN39_INTERNAL_e8a31ca2_4_k_cu_fd59ba22_50084cuda3std3__419piecewise_constructE)
_ZN39_INTERNAL_e8a31ca2_4_k_cu_fd59ba22_50084cuda3std3__419piecewise_constructE:
	.zero		1
	.type		_ZN39_INTERNAL_e8a31ca2_4_k_cu_fd59ba22_50084cuda3std3__45__cpo4cendE,@object
	.size		_ZN39_INTERNAL_e8a31ca2_4_k_cu_fd59ba22_50084cuda3std3__45__cpo4cendE,(_ZN39_INTERNAL_e8a31ca2_4_k_cu_fd59ba22_50084cuda3std6ranges3__45__cpo4swapE - _ZN39_INTERNAL_e8a31ca2_4_k_cu_fd59ba22_50084cuda3std3__45__cpo4cendE)
_ZN39_INTERNAL_e8a31ca2_4_k_cu_fd59ba22_50084cuda3std3__45__cpo4cendE:
	.zero		1
	.type		_ZN39_INTERNAL_e8a31ca2_4_k_cu_fd59ba22_50084cuda3std6ranges3__45__cpo4swapE,@object
	.size		_ZN39_INTERNAL_e8a31ca2_4_k_cu_fd59ba22_50084cuda3std6ranges3__45__cpo4swapE,(.L_7 - _ZN39_INTERNAL_e8a31ca2_4_k_cu_fd59ba22_50084cuda3std6ranges3__45__cpo4swapE)
_ZN39_INTERNAL_e8a31ca2_4_k_cu_fd59ba22_50084cuda3std6ranges3__45__cpo4swapE:
	.zero		1
.L_7:


//--------------------- .nv.constant0._ZN7cutlass13device_kernelINS_4gemm6kernel13GemmUniversalIN4cute5tupleIJiiiiEEENS1_10collective13CollectiveMmaINS1_37MainloopSm90TmaGmmaWarpSpecializedFP8ILi9ENS5_IJNS4_1CILi2EEENSA_ILi1EEESC_EEENS1_35KernelTmaWarpSpecializedCooperativeEEENS5_IJNSA_ILi128EEENSA_ILi256EEENSA_ILi64EEEEEENS_12float_e4m3_tENS5_IJlSC_lEEESK_SL_NS4_8TiledMMAINS4_8MMA_AtomIJNS4_4SM904GMMA31MMA_64x256x32_F32E4M3E4M3_SS_TNILNSP_7ScaleInE1ELSR_1EEEEEENS4_6LayoutISD_NS5_IJSC_NSA_ILi0EEESV_EEEEENS5_IJNS4_10UnderscoreESY_SY_EEEEENS4_13SM90_TMA_LOADENS4_14ComposedLayoutINS4_7SwizzleILi2ELi4ELi3EEENS4_18smem_ptr_flag_bitsILi8EEENSU_INS5_IJNSA_ILi8EEESI_EEENS5_IJSI_SC_EEEEEEEvNS4_8identityENS4_23SM90_TMA_LOAD_MULTICASTES1B_vS1C_EENS_8epilogue10collective6detail29Sm90TmaWarpSpecializedAdapterINS1G_15DefaultEpilogueISK_SL_SL_NS1F_6thread17LinearCombinationISK_Li1EffLNS1K_9ScaleType4KindE0ELNS_15FloatRoundStyleE2ESK_EENS1_15EpilogueDefaultEEEEEvvEEEEvNT_6ParamsE --------------------------
	.section	.nv.constant0._ZN7cutlass13device_kernelINS_4gemm6kernel13GemmUniversalIN4cute5tupleIJiiiiEEENS1_10collective13CollectiveMmaINS1_37MainloopSm90TmaGmmaWarpSpecializedFP8ILi9ENS5_IJNS4_1CILi2EEENSA_ILi1EEESC_EEENS1_35KernelTmaWarpSpecializedCooperativeEEENS5_IJNSA_ILi128EEENSA_ILi256EEENSA_ILi64EEEEEENS_12float_e4m3_tENS5_IJlSC_lEEESK_SL_NS4_8TiledMMAINS4_8MMA_AtomIJNS4_4SM904GMMA31MMA_64x256x32_F32E4M3E4M3_SS_TNILNSP_7ScaleInE1ELSR_1EEEEEENS4_6LayoutISD_NS5_IJSC_NSA_ILi0EEESV_EEEEENS5_IJNS4_10UnderscoreESY_SY_EEEEENS4_13SM90_TMA_LOADENS4_14ComposedLayoutINS4_7SwizzleILi2ELi4ELi3EEENS4_18smem_ptr_flag_bitsILi8EEENSU_INS5_IJNSA_ILi8EEESI_EEENS5_IJSI_SC_EEEEEEEvNS4_8identityENS4_23SM90_TMA_LOAD_MULTICASTES1B_vS1C_EENS_8epilogue10collective6detail29Sm90TmaWarpSpecializedAdapterINS1G_15DefaultEpilogueISK_SL_SL_NS1F_6thread17LinearCombinationISK_Li1EffLNS1K_9ScaleType4KindE0ELNS_15FloatRoundStyleE2ESK_EENS1_15EpilogueDefaultEEEEEvvEEEEvNT_6ParamsE,"a",@progbits
	.sectionflags	@""
	.align	4
.nv.constant0._ZN7cutlass13device_kernelINS_4gemm6kernel13GemmUniversalIN4cute5tupleIJiiiiEEENS1_10collective13CollectiveMmaINS1_37MainloopSm90TmaGmmaWarpSpecializedFP8ILi9ENS5_IJNS4_1CILi2EEENSA_ILi1EEESC_EEENS1_35KernelTmaWarpSpecializedCooperativeEEENS5_IJNSA_ILi128EEENSA_ILi256EEENSA_ILi64EEEEEENS_12float_e4m3_tENS5_IJlSC_lEEESK_SL_NS4_8TiledMMAINS4_8MMA_AtomIJNS4_4SM904GMMA31MMA_64x256x32_F32E4M3E4M3_SS_TNILNSP_7ScaleInE1ELSR_1EEEEEENS4_6LayoutISD_NS5_IJSC_NSA_ILi0EEESV_EEEEENS5_IJNS4_10UnderscoreESY_SY_EEEEENS4_13SM90_TMA_LOADENS4_14ComposedLayoutINS4_7SwizzleILi2ELi4ELi3EEENS4_18smem_ptr_flag_bitsILi8EEENSU_INS5_IJNSA_ILi8EEESI_EEENS5_IJSI_SC_EEEEEEEvNS4_8identityENS4_23SM90_TMA_LOAD_MULTICASTES1B_vS1C_EENS_8epilogue10collective6detail29Sm90TmaWarpSpecializedAdapterINS1G_15DefaultEpilogueISK_SL_SL_NS1F_6thread17LinearCombinationISK_Li1EffLNS1K_9ScaleType4KindE0ELNS_15FloatRoundStyleE2ESK_EENS1_15EpilogueDefaultEEEEEvvEEEEvNT_6ParamsE:
	.zero		1664


//--------------------- SYMBOLS --------------------------

	.type		.nv.reservedSmem.offset0,@object
	.size		.nv.reservedSmem.offset0,0x4
